def matmul_kernel(
    a_ptr,
    b_ptr,
    c_ptr,
    M,
    N,
    K,
    stride_am,
    stride_ak,
    stride_bk,
    stride_bn,
    stride_cm,
    stride_cn,
    BLOCK_M: tl.constexpr,
    BLOCK_N: tl.constexpr,
    BLOCK_K: tl.constexpr,
    GROUP_M: tl.constexpr,
):
    pid = tl.program_id(axis=0)
    num_pid_m = tl.cdiv(M, BLOCK_M)
    num_pid_n = tl.cdiv(N, BLOCK_N)
    num_pid_in_group = GROUP_M * num_pid_n
    group_id = pid // num_pid_in_group
    first_pid_m = group_id * GROUP_M
    group_size_m = min(num_pid_m - first_pid_m, GROUP_M)
    pid_m = first_pid_m + ((pid % num_pid_in_group) % group_size_m)
    pid_n = (pid % num_pid_in_group) // group_size_m

    offs_am = (pid_m * BLOCK_M + tl.arange(0, BLOCK_M)) % M
    offs_bn = (pid_n * BLOCK_N + tl.arange(0, BLOCK_N)) % N
    offs_k = tl.arange(0, BLOCK_K)
    a_ptrs = a_ptr + offs_am[:, None] * stride_am + offs_k[None, :] * stride_ak
    b_ptrs = b_ptr + offs_k[:, None] * stride_bk + offs_bn[None, :] * stride_bn

    acc = tl.zeros((BLOCK_M, BLOCK_N), dtype=tl.float32)
    for kk in range(0, tl.cdiv(K, BLOCK_K)):
        a = tl.load(a_ptrs, mask=offs_k[None, :] < K - kk * BLOCK_K, other=0.0)
        b = tl.load(b_ptrs, mask=offs_k[:, None] < K - kk * BLOCK_K, other=0.0)
        acc = tl.dot(a, b, acc)
        a_ptrs += BLOCK_K * stride_ak
        b_ptrs += BLOCK_K * stride_bk

    c = acc.to(c_ptr.dtype.element_ty)
    offs_cm = pid_m * BLOCK_M + tl.arange(0, BLOCK_M)
    offs_cn = pid_n * BLOCK_N + tl.arange(0, BLOCK_N)
    c_ptrs = c_ptr + offs_cm[:, None] * stride_cm + offs_cn[None, :] * stride_cn
    mask = (offs_cm[:, None] < M) & (offs_cn[None, :] < N)
    tl.store(c_ptrs, c, mask=mask)

# config = {"BLOCK_K": 32, "BLOCK_M": 256, "BLOCK_N": 256, "GROUP_M": 8, "arch": "sm_90", "dtype": "fp8e5m2", "num_ctas": 4, "num_stages": 3, "num_warps": 4}
# arch = sm_90


// ===== COMPILED SASS (sm_90a) =====

	.target	sm_90a

	.elftype	@"ET_EXEC"


//--------------------- .note.nv.tkinfo           --------------------------
	.section	.note.nv.tkinfo,"",@"SHT_NOTE"
	.sectionflags	@"SHF_NOTE_NV_TKINFO"
	.tkinfo
        /*0018*/ 	.word	0x00000002
        /*0030*/ 	.string	""
        /*0030*/ 	.string	"ptxas"
        /*0030*/ 	.string	"Cuda compilation tools, release 13.0, V13.0.88"
        /*0030*/ 	.string	"Build cuda_13.0.r13.0/compiler.36424714_0"
        /*0030*/ 	.string	"-v  -suppress-debug-info  -lineinfo  -arch sm_90a "



//--------------------- .note.nv.cuinfo           --------------------------
	.section	.note.nv.cuinfo,"",@"SHT_NOTE"
	.sectionflags	@"SHF_NOTE_NV_CUINFO"
        /*0018*/ 	.short	0x0002
        /*001a*/ 	.short	0x005a
        /*001c*/ 	.short	0x0082
	.zero		2


//--------------------- .nv.info                  --------------------------
	.section	.nv.info,"",@"SHT_CUDA_INFO"
	.align	4


	//----- nvinfo : EIATTR_REGCOUNT
	.align		4
        /*0000*/ 	.byte	0x04, 0x2f
        /*0002*/ 	.short	(.L_1 - .L_0)
	.align		4
.L_0:
        /*0004*/ 	.word	index@(matmul_kernel)
        /*0008*/ 	.word	0x000000ff


	//----- nvinfo : EIATTR_FRAME_SIZE
	.align		4
.L_1:
        /*000c*/ 	.byte	0x04, 0x11
        /*000e*/ 	.short	(.L_3 - .L_2)
	.align		4
.L_2:
        /*0010*/ 	.word	index@(matmul_kernel)
        /*0014*/ 	.word	0x00000000


	//----- nvinfo : EIATTR_MIN_STACK_SIZE
	.align		4
.L_3:
        /*0018*/ 	.byte	0x04, 0x12
        /*001a*/ 	.short	(.L_5 - .L_4)
	.align		4
.L_4:
        /*001c*/ 	.word	index@(matmul_kernel)
        /*0020*/ 	.word	0x00000000
.L_5:


//--------------------- .nv.compat                --------------------------
	.section	.nv.compat,"",@"SHT_CUDA_COMPAT_INFO"
	.align	4
        /*0000*/ 	.byte	0x02, 0x09, 0x01, 0x00, 0x02, 0x02, 0x04, 0x00, 0x02, 0x05, 0x05, 0x00, 0x03, 0x07, 0x01, 0x01
        /*0010*/ 	.byte	0x02, 0x03, 0x00, 0x00, 0x02, 0x06, 0x01, 0x00, 0x04, 0x0b, 0x08, 0x00, 0x00, 0x00, 0x00, 0x00
        /*0020*/ 	.byte	0x00, 0x00, 0x00, 0x00


//--------------------- .nv.info.matmul_kernel    --------------------------
	.section	.nv.info.matmul_kernel,"",@"SHT_CUDA_INFO"
	.sectionflags	@""
	.align	4


	//----- nvinfo : EIATTR_CUDA_API_VERSION
	.align		4
        /*0000*/ 	.byte	0x04, 0x37
        /*0002*/ 	.short	(.L_7 - .L_6)
.L_6:
        /*0004*/ 	.word	0x00000082


	//----- nvinfo : EIATTR_KPARAM_INFO
	.align		4
.L_7:
        /*0008*/ 	.byte	0x04, 0x17
        /*000a*/ 	.short	(.L_9 - .L_8)
.L_8:
        /*000c*/ 	.word	0x00000000
        /*0010*/ 	.short	0x000d
        /*0012*/ 	.short	0x0048
        /*0014*/ 	.byte	0x00, 0xf4, 0x21, 0x00


	//----- nvinfo : EIATTR_KPARAM_INFO
	.align		4
.L_9:
        /*0018*/ 	.byte	0x04, 0x17
        /*001a*/ 	.short	(.L_11 - .L_10)
.L_10:
        /*001c*/ 	.word	0x00000000
        /*0020*/ 	.short	0x000c
        /*0022*/ 	.short	0x0040
        /*0024*/ 	.byte	0x00, 0xf4, 0x21, 0x00


	//----- nvinfo : EIATTR_KPARAM_INFO
	.align		4
.L_11:
        /*0028*/ 	.byte	0x04, 0x17
        /*002a*/ 	.short	(.L_13 - .L_12)
.L_12:
        /*002c*/ 	.word	0x00000000
        /*0030*/ 	.short	0x000b
        /*0032*/ 	.short	0x0038
        /*0034*/ 	.byte	0x00, 0xf0, 0x11, 0x00


	//----- nvinfo : EIATTR_KPARAM_INFO
	.align		4
.L_13:
        /*0038*/ 	.byte	0x04, 0x17
        /*003a*/ 	.short	(.L_15 - .L_14)
.L_14:
        /*003c*/ 	.word	0x00000000
        /*0040*/ 	.short	0x000a
        /*0042*/ 	.short	0x0034
        /*0044*/ 	.byte	0x00, 0xf0, 0x11, 0x00


	//----- nvinfo : EIATTR_KPARAM_INFO
	.align		4
.L_15:
        /*0048*/ 	.byte	0x04, 0x17
        /*004a*/ 	.short	(.L_17 - .L_16)
.L_16:
        /*004c*/ 	.word	0x00000000
        /*0050*/ 	.short	0x0009
        /*0052*/ 	.short	0x0030
        /*0054*/ 	.byte	0x00, 0xf0, 0x11, 0x00


	//----- nvinfo : EIATTR_KPARAM_INFO
	.align		4
.L_17:
        /*0058*/ 	.byte	0x04, 0x17
        /*005a*/ 	.short	(.L_19 - .L_18)
.L_18:
        /*005c*/ 	.word	0x00000000
        /*0060*/ 	.short	0x0008
        /*0062*/ 	.short	0x002c
        /*0064*/ 	.byte	0x00, 0xf0, 0x11, 0x00


	//----- nvinfo : EIATTR_KPARAM_INFO
	.align		4
.L_19:
        /*0068*/ 	.byte	0x04, 0x17
        /*006a*/ 	.short	(.L_21 - .L_20)
.L_20:
        /*006c*/ 	.word	0x00000000
        /*0070*/ 	.short	0x0007
        /*0072*/ 	.short	0x0028
        /*0074*/ 	.byte	0x00, 0xf0, 0x11, 0x00


	//----- nvinfo : EIATTR_KPARAM_INFO
	.align		4
.L_21:
        /*0078*/ 	.byte	0x04, 0x17
        /*007a*/ 	.short	(.L_23 - .L_22)
.L_22:
        /*007c*/ 	.word	0x00000000
        /*0080*/ 	.short	0x0006
        /*0082*/ 	.short	0x0024
        /*0084*/ 	.byte	0x00, 0xf0, 0x11, 0x00


	//----- nvinfo : EIATTR_KPARAM_INFO
	.align		4
.L_23:
        /*0088*/ 	.byte	0x04, 0x17
        /*008a*/ 	.short	(.L_25 - .L_24)
.L_24:
        /*008c*/ 	.word	0x00000000
        /*0090*/ 	.short	0x0005
        /*0092*/ 	.short	0x0020
        /*0094*/ 	.byte	0x00, 0xf0, 0x11, 0x00


	//----- nvinfo : EIATTR_KPARAM_INFO
	.align		4
.L_25:
        /*0098*/ 	.byte	0x04, 0x17
        /*009a*/ 	.short	(.L_27 - .L_26)
.L_26:
        /*009c*/ 	.word	0x00000000
        /*00a0*/ 	.short	0x0004
        /*00a2*/ 	.short	0x001c
        /*00a4*/ 	.byte	0x00, 0xf0, 0x11, 0x00


	//----- nvinfo : EIATTR_KPARAM_INFO
	.align		4
.L_27:
        /*00a8*/ 	.byte	0x04, 0x17
        /*00aa*/ 	.short	(.L_29 - .L_28)
.L_28:
        /*00ac*/ 	.word	0x00000000
        /*00b0*/ 	.short	0x0003
        /*00b2*/ 	.short	0x0018
        /*00b4*/ 	.byte	0x00, 0xf0, 0x11, 0x00


	//----- nvinfo : EIATTR_KPARAM_INFO
	.align		4
.L_29:
        /*00b8*/ 	.byte	0x04, 0x17
        /*00ba*/ 	.short	(.L_31 - .L_30)
.L_30:
        /*00bc*/ 	.word	0x00000000
        /*00c0*/ 	.short	0x0002
        /*00c2*/ 	.short	0x0010
        /*00c4*/ 	.byte	0x00, 0xf4, 0x21, 0x00


	//----- nvinfo : EIATTR_KPARAM_INFO
	.align		4
.L_31:
        /*00c8*/ 	.byte	0x04, 0x17
        /*00ca*/ 	.short	(.L_33 - .L_32)
.L_32:
        /*00cc*/ 	.word	0x00000000
        /*00d0*/ 	.short	0x0001
        /*00d2*/ 	.short	0x0008
        /*00d4*/ 	.byte	0x00, 0xf4, 0x21, 0x00


	//----- nvinfo : EIATTR_KPARAM_INFO
	.align		4
.L_33:
        /*00d8*/ 	.byte	0x04, 0x17
        /*00da*/ 	.short	(.L_35 - .L_34)
.L_34:
        /*00dc*/ 	.word	0x00000000
        /*00e0*/ 	.short	0x0000
        /*00e2*/ 	.short	0x0000
        /*00e4*/ 	.byte	0x00, 0xf4, 0x21, 0x00


	//----- nvinfo : EIATTR_EXPLICIT_CLUSTER
	.align		4
.L_35:
        /*00e8*/ 	.byte	0x01, 0x3e
	.zero		2


	//----- nvinfo : EIATTR_CTA_PER_CLUSTER
	.align		4
        /*00ec*/ 	.byte	0x04, 0x3d
        /*00ee*/ 	.short	(.L_37 - .L_36)
.L_36:
        /*00f0*/ 	.word	0x00000004
        /*00f4*/ 	.word	0x00000001
        /*00f8*/ 	.word	0x00000001


	//----- nvinfo : EIATTR_SPARSE_MMA_MASK
	.align		4
.L_37:
        /*00fc*/ 	.byte	0x03, 0x50
        /*00fe*/ 	.short	0x0000


	//----- nvinfo : EIATTR_MAXREG_COUNT
	.align		4
        /*0100*/ 	.byte	0x03, 0x1b
        /*0102*/ 	.short	0x00ff


	//----- nvinfo : EIATTR_NUM_BARRIERS
	.align		4
        /*0104*/ 	.byte	0x02, 0x4c
        /*0106*/ 	.byte	0x01
	.zero		1


	//----- nvinfo : EIATTR_MERCURY_ISA_VERSION
	.align		4
        /*0108*/ 	.byte	0x03, 0x5f
        /*010a*/ 	.short	0x0101


	//----- nvinfo : EIATTR_EXIT_INSTR_OFFSETS
	.align		4
        /*010c*/ 	.byte	0x04, 0x1c
        /*010e*/ 	.short	(.L_39 - .L_38)


	//   ....[0]....
.L_38:
        /*0110*/ 	.word	0x0000a080


	//   ....[1]....
        /*0114*/ 	.word	0x0000a0a0


	//----- nvinfo : EIATTR_REQNTID
	.align		4
.L_39:
        /*0118*/ 	.byte	0x04, 0x10
        /*011a*/ 	.short	(.L_41 - .L_40)
.L_40:
        /*011c*/ 	.word	0x00000080
        /*0120*/ 	.word	0x00000001
        /*0124*/ 	.word	0x00000001


	//----- nvinfo : EIATTR_CBANK_PARAM_SIZE
	.align		4
.L_41:
        /*0128*/ 	.byte	0x03, 0x19
        /*012a*/ 	.short	0x0050


	//----- nvinfo : EIATTR_PARAM_CBANK
	.align		4
        /*012c*/ 	.byte	0x04, 0x0a
        /*012e*/ 	.short	(.L_43 - .L_42)
	.align		4
.L_42:
        /*0130*/ 	.word	index@(.nv.constant0.matmul_kernel)
        /*0134*/ 	.short	0x0210
        /*0136*/ 	.short	0x0050


	//----- nvinfo : EIATTR_SW_WAR
	.align		4
.L_43:
        /*0138*/ 	.byte	0x04, 0x36
        /*013a*/ 	.short	(.L_45 - .L_44)
.L_44:
        /*013c*/ 	.word	0x00000008
.L_45:


//--------------------- .nv.callgraph             --------------------------
	.section	.nv.callgraph,"",@"SHT_CUDA_CALLGRAPH"
	.align	4
	.sectionentsize	8
	.align		4
        /*0000*/ 	.word	0x00000000
	.align		4
        /*0004*/ 	.word	0xffffffff
	.align		4
        /*0008*/ 	.word	0x00000000
	.align		4
        /*000c*/ 	.word	0xfffffffe
	.align		4
        /*0010*/ 	.word	0x00000000
	.align		4
        /*0014*/ 	.word	0xfffffffd
	.align		4
        /*0018*/ 	.word	0x00000000
	.align		4
        /*001c*/ 	.word	0xfffffffc


//--------------------- .text.matmul_kernel       --------------------------
	.section	.text.matmul_kernel,"ax",@progbits
	.align	128
        .global         matmul_kernel
        .type           matmul_kernel,@function
        .size           matmul_kernel,(.L_x_3 - matmul_kernel)
        .other          matmul_kernel,@"STO_CUDA_ENTRY STV_DEFAULT"
matmul_kernel:
.text.matmul_kernel:
[----:B------:R-:W-:Y:S08]  /*0000*/  LDC R1, c[0x0][0x28] ;  /* 0x00000a00ff017b82 */ /* 0x000ff00000000800 */
[----:B------:R-:W0:Y:S01]  /*0010*/  LDC.64 R12, c[0x0][0x228] ;  /* 0x00008a00ff0c7b82 */ /* 0x000e220000000a00 */
[----:B------:R-:W1:Y:S01]  /*0020*/  S2R R250, SR_CgaCtaId ;  /* 0x0000000000fa7919 */ /* 0x000e620000008800 */
[----:B------:R-:W-:Y:S01]  /*0030*/  ULDC.64 UR14, c[0x0][0x208] ;  /* 0x00008200000e7ab9 */ /* 0x000fe20000000a00 */
[----:B------:R-:W-:-:S02]  /*0040*/  CS2R R88, SRZ ;  /* 0x0000000000587805 */ /* 0x000fc4000001ff00 */
[----:B------:R-:W-:Y:S01]  /*0050*/  CS2R R90, SRZ ;  /* 0x00000000005a7805 */ /* 0x000fe2000001ff00 */
[----:B------:R-:W2:Y:S01]  /*0060*/  S2R R160, SR_TID.X ;  /* 0x0000000000a07919 */ /* 0x000ea20000002100 */
[----:B------:R-:W-:Y:S02]  /*0070*/  CS2R R92, SRZ ;  /* 0x00000000005c7805 */ /* 0x000fe4000001ff00 */
[----:B------:R-:W-:Y:S01]  /*0080*/  CS2R R94, SRZ ;  /* 0x00000000005e7805 */ /* 0x000fe2000001ff00 */
[----:B------:R-:W3:Y:S01]  /*0090*/  S2UR UR4, SR_CTAID.X ;  /* 0x00000000000479c3 */ /* 0x000ee20000002500 */
[----:B------:R-:W-:Y:S02]  /*00a0*/  CS2R R96, SRZ ;  /* 0x0000000000607805 */ /* 0x000fe4000001ff00 */
[----:B------:R-:W-:Y:S02]  /*00b0*/  CS2R R98, SRZ ;  /* 0x0000000000627805 */ /* 0x000fe4000001ff00 */
[----:B------:R-:W-:-:S02]  /*00c0*/  CS2R R100, SRZ ;  /* 0x0000000000647805 */ /* 0x000fc4000001ff00 */
[----:B------:R-:W-:Y:S02]  /*00d0*/  CS2R R102, SRZ ;  /* 0x0000000000667805 */ /* 0x000fe4000001ff00 */
[----:B------:R-:W-:Y:S02]  /*00e0*/  CS2R R104, SRZ ;  /* 0x0000000000687805 */ /* 0x000fe4000001ff00 */
[----:B------:R-:W-:Y:S02]  /*00f0*/  CS2R R106, SRZ ;  /* 0x00000000006a7805 */ /* 0x000fe4000001ff00 */
        /* <DEDUP_REMOVED lines=8> */
[----:B------:R-:W-:Y:S01]  /*0180*/  CS2R R124, SRZ ;  /* 0x00000000007c7805 */ /* 0x000fe2000001ff00 */
[----:B0-----:R-:W-:Y:S01]  /*0190*/  VIADD R0, R13, 0xff ;  /* 0x000000ff0d007836 */ /* 0x001fe20000000000 */
[----:B------:R-:W-:-:S02]  /*01a0*/  CS2R R126, SRZ ;  /* 0x00000000007e7805 */ /* 0x000fc4000001ff00 */
[----:B------:R-:W-:Y:S02]  /*01b0*/  CS2R R128, SRZ ;  /* 0x0000000000807805 */ /* 0x000fe4000001ff00 */
[----:B------:R-:W-:Y:S02]  /*01c0*/  CS2R R130, SRZ ;  /* 0x0000000000827805 */ /* 0x000fe4000001ff00 */
[----:B------:R-:W-:Y:S02]  /*01d0*/  CS2R R132, SRZ ;  /* 0x0000000000847805 */ /* 0x000fe4000001ff00 */
[----:B------:R-:W-:Y:S02]  /*01e0*/  SHF.R.S32.HI R3, RZ, 0x1f, R0 ;  /* 0x0000001fff037819 */ /* 0x000fe40000011400 */
[----:B------:R-:W-:Y:S02]  /*01f0*/  CS2R R134, SRZ ;  /* 0x0000000000867805 */ /* 0x000fe4000001ff00 */
[----:B------:R-:W-:-:S02]  /*0200*/  CS2R R136, SRZ ;  /* 0x0000000000887805 */ /* 0x000fc4000001ff00 */
[----:B---3--:R-:W-:Y:S01]  /*0210*/  I2FP.F32.U32 R5, UR4 ;  /* 0x0000000400057c45 */ /* 0x008fe20008201000 */
[----:B------:R-:W-:Y:S01]  /*0220*/  ULDC UR4, c[0x0][0x150] ;  /* 0x0000540000047ab9 */ /* 0x000fe20000000800 */
[----:B------:R-:W-:Y:S02]  /*0230*/  LEA.HI R3, R3, R0, RZ, 0x8 ;  /* 0x0000000003037211 */ /* 0x000fe400078f40ff */
[----:B------:R-:W-:Y:S02]  /*0240*/  CS2R R138, SRZ ;  /* 0x00000000008a7805 */ /* 0x000fe4000001ff00 */
[----:B------:R-:W-:Y:S01]  /*0250*/  CS2R R140, SRZ ;  /* 0x00000000008c7805 */ /* 0x000fe2000001ff00 */
[----:B------:R-:W-:Y:S01]  /*0260*/  FMUL R5, R5, UR4 ;  /* 0x0000000405057c20 */ /* 0x000fe20008400000 */
[----:B------:R-:W-:Y:S02]  /*0270*/  SHF.R.S32.HI R3, RZ, 0x8, R3 ;  /* 0x00000008ff037819 */ /* 0x000fe40000011403 */
[----:B------:R-:W-:-:S02]  /*0280*/  CS2R R142, SRZ ;  /* 0x00000000008e7805 */ /* 0x000fc4000001ff00 */
[----:B-1----:R-:W-:Y:S02]  /*0290*/  R2UR UR4, R250 ;  /* 0x00000000fa0472ca */ /* 0x002fe400000e0000 */
[----:B------:R-:W-:Y:S02]  /*02a0*/  CS2R R144, SRZ ;  /* 0x0000000000907805 */ /* 0x000fe4000001ff00 */
[----:B--2---:R-:W-:Y:S01]  /*02b0*/  LOP3.LUT R247, R160, 0x7f, RZ, 0xc0, !PT ;  /* 0x0000007fa0f77812 */ /* 0x004fe200078ec0ff */
[----:B------:R-:W-:Y:S01]  /*02c0*/  IMAD.SHL.U32 R4, R3, 0x8, RZ ;  /* 0x0000000803047824 */ /* 0x000fe200078e00ff */
[----:B------:R-:W0:Y:S01]  /*02d0*/  F2I.U32.TRUNC.NTZ R5, R5 ;  /* 0x0000000500057305 */ /* 0x000e22000020f000 */
[----:B------:R-:W-:Y:S02]  /*02e0*/  CS2R R146, SRZ ;  /* 0x0000000000927805 */ /* 0x000fe4000001ff00 */
[----:B------:R-:W-:Y:S02]  /*02f0*/  CS2R R148, SRZ ;  /* 0x0000000000947805 */ /* 0x000fe4000001ff00 */
[----:B------:R-:W-:-:S02]  /*0300*/  CS2R R150, SRZ ;  /* 0x0000000000967805 */ /* 0x000fc4000001ff00 */
[----:B------:R-:W-:Y:S02]  /*0310*/  IABS R7, R4 ;  /* 0x0000000400077213 */ /* 0x000fe40000000000 */
[----:B------:R-:W-:Y:S02]  /*0320*/  CS2R R24, SRZ ;  /* 0x0000000000187805 */ /* 0x000fe4000001ff00 */
[----:B------:R-:W-:Y:S02]  /*0330*/  CS2R R26, SRZ ;  /* 0x00000000001a7805 */ /* 0x000fe4000001ff00 */
[----:B------:R-:W-:Y:S01]  /*0340*/  CS2R R28, SRZ ;  /* 0x00000000001c7805 */ /* 0x000fe2000001ff00 */
[----:B------:R-:W1:Y:S01]  /*0350*/  I2F.RP R0, R7 ;  /* 0x0000000700007306 */ /* 0x000e620000209400 */
[----:B------:R-:W-:Y:S02]  /*0360*/  CS2R R30, SRZ ;  /* 0x00000000001e7805 */ /* 0x000fe4000001ff00 */
[----:B------:R-:W-:-:S02]  /*0370*/  CS2R R32, SRZ ;  /* 0x0000000000207805 */ /* 0x000fc4000001ff00 */
[----:B------:R-:W-:Y:S02]  /*0380*/  CS2R R34, SRZ ;  /* 0x0000000000227805 */ /* 0x000fe4000001ff00 */
[----:B------:R-:W-:Y:S02]  /*0390*/  CS2R R36, SRZ ;  /* 0x0000000000247805 */ /* 0x000fe4000001ff00 */
[----:B------:R-:W-:Y:S02]  /*03a0*/  CS2R R38, SRZ ;  /* 0x0000000000267805 */ /* 0x000fe4000001ff00 */
[----:B------:R-:W-:Y:S02]  /*03b0*/  CS2R R40, SRZ ;  /* 0x0000000000287805 */ /* 0x000fe4000001ff00 */
[----:B0-----:R-:W-:Y:S02]  /*03c0*/  IABS R11, R5 ;  /* 0x00000005000b7213 */ /* 0x001fe40000000000 */
[----:B------:R-:W-:-:S02]  /*03d0*/  CS2R R42, SRZ ;  /* 0x00000000002a7805 */ /* 0x000fc4000001ff00 */
[----:B------:R-:W-:Y:S02]  /*03e0*/  CS2R R44, SRZ ;  /* 0x00000000002c7805 */ /* 0x000fe4000001ff00 */
[----:B------:R-:W-:Y:S02]  /*03f0*/  CS2R R46, SRZ ;  /* 0x00000000002e7805 */ /* 0x000fe4000001ff00 */
[----:B------:R-:W-:Y:S02]  /*0400*/  CS2R R48, SRZ ;  /* 0x0000000000307805 */ /* 0x000fe4000001ff00 */
[----:B------:R-:W-:Y:S02]  /*0410*/  CS2R R50, SRZ ;  /* 0x0000000000327805 */ /* 0x000fe4000001ff00 */
[----:B------:R-:W-:Y:S02]  /*0420*/  CS2R R52, SRZ ;  /* 0x0000000000347805 */ /* 0x000fe4000001ff00 */
[----:B------:R-:W-:Y:S01]  /*0430*/  CS2R R54, SRZ ;  /* 0x0000000000367805 */ /* 0x000fe2000001ff00 */
[----:B-1----:R-:W0:Y:S01]  /*0440*/  MUFU.RCP R0, R0 ;  /* 0x0000000000007308 */ /* 0x002e220000001000 */
        /* <DEDUP_REMOVED lines=15> */
[----:B------:R-:W-:Y:S01]  /*0540*/  CS2R R86, SRZ ;  /* 0x0000000000567805 */ /* 0x000fe2000001ff00 */
[----:B0-----:R-:W-:Y:S01]  /*0550*/  VIADD R2, R0, 0xffffffe ;  /* 0x0ffffffe00027836 */ /* 0x001fe20000000000 */
[----:B------:R-:W-:-:S03]  /*0560*/  IABS R0, R4 ;  /* 0x0000000400007213 */ /* 0x000fc60000000000 */
[----:B------:R0:W1:Y:S02]  /*0570*/  F2I.FTZ.U32.TRUNC.NTZ R3, R2 ;  /* 0x0000000200037305 */ /* 0x000064000021f000 */
[----:B------:R-:W-:Y:S02]  /*0580*/  IMAD.MOV R0, RZ, RZ, -R0 ;  /* 0x000000ffff007224 */ /* 0x000fe400078e0a00 */
[----:B0-----:R-:W-:Y:S02]  /*0590*/  IMAD.MOV.U32 R2, RZ, RZ, RZ ;  /* 0x000000ffff027224 */ /* 0x001fe400078e00ff */
[----:B-1----:R-:W-:-:S04]  /*05a0*/  IMAD.MOV R6, RZ, RZ, -R3 ;  /* 0x000000ffff067224 */ /* 0x002fc800078e0a03 */
[----:B------:R-:W-:-:S04]  /*05b0*/  IMAD R9, R6, R7, RZ ;  /* 0x0000000706097224 */ /* 0x000fc800078e02ff */
[----:B------:R-:W-:-:S06]  /*05c0*/  IMAD.HI.U32 R2, R3, R9, R2 ;  /* 0x0000000903027227 */ /* 0x000fcc00078e0002 */
[----:B------:R-:W-:-:S04]  /*05d0*/  IMAD.HI.U32 R2, R2, R11, RZ ;  /* 0x0000000b02027227 */ /* 0x000fc800078e00ff */
[----:B------:R-:W-:-:S05]  /*05e0*/  IMAD R0, R2, R0, R11 ;  /* 0x0000000002007224 */ /* 0x000fca00078e020b */
[----:B------:R-:W-:-:S13]  /*05f0*/  ISETP.GT.U32.AND P1, PT, R7, R0, PT ;  /* 0x000000000700720c */ /* 0x000fda0003f24070 */
[----:B------:R-:W-:Y:S02]  /*0600*/  @!P1 IMAD.IADD R0, R0, 0x1, -R7 ;  /* 0x0000000100009824 */ /* 0x000fe400078e0a07 */
[----:B------:R-:W-:Y:S01]  /*0610*/  @!P1 VIADD R2, R2, 0x1 ;  /* 0x0000000102029836 */ /* 0x000fe20000000000 */
[----:B------:R-:W-:Y:S02]  /*0620*/  ISETP.NE.AND P1, PT, R4, RZ, PT ;  /* 0x000000ff0400720c */ /* 0x000fe40003f25270 */
[----:B------:R-:W-:Y:S02]  /*0630*/  ISETP.GE.U32.AND P0, PT, R0, R7, PT ;  /* 0x000000070000720c */ /* 0x000fe40003f06070 */
[----:B------:R-:W-:-:S04]  /*0640*/  LOP3.LUT R0, R5, R4, RZ, 0x3c, !PT ;  /* 0x0000000405007212 */ /* 0x000fc800078e3cff */
[----:B------:R-:W-:Y:S01]  /*0650*/  ISETP.GE.AND P2, PT, R0, RZ, PT ;  /* 0x000000ff0000720c */ /* 0x000fe20003f46270 */
[----:B------:R-:W-:-:S05]  /*0660*/  VIADD R0, R12, 0xff ;  /* 0x000000ff0c007836 */ /* 0x000fca0000000000 */
[----:B------:R-:W-:Y:S01]  /*0670*/  SHF.R.S32.HI R3, RZ, 0x1f, R0 ;  /* 0x0000001fff037819 */ /* 0x000fe20000011400 */
[----:B------:R-:W-:-:S03]  /*0680*/  @P0 VIADD R2, R2, 0x1 ;  /* 0x0000000102020836 */ /* 0x000fc60000000000 */
[----:B------:R-:W-:-:S03]  /*0690*/  LEA.HI R3, R3, R0, RZ, 0x8 ;  /* 0x0000000003037211 */ /* 0x000fc600078f40ff */
[----:B------:R-:W-:Y:S01]  /*06a0*/  @!P2 IMAD.MOV R2, RZ, RZ, -R2 ;  /* 0x000000ffff02a224 */ /* 0x000fe200078e0a02 */
[----:B------:R-:W-:-:S05]  /*06b0*/  @!P1 LOP3.LUT R2, RZ, R4, RZ, 0x33, !PT ;  /* 0x00000004ff029212 */ /* 0x000fca00078e33ff */
[----:B------:R-:W-:Y:S02]  /*06c0*/  IMAD.SHL.U32 R6, R2, 0x8, RZ ;  /* 0x0000000802067824 */ /* 0x000fe400078e00ff */
[----:B------:R-:W-:-:S03]  /*06d0*/  IMAD.MOV R2, RZ, RZ, -R2 ;  /* 0x000000ffff027224 */ /* 0x000fc600078e0a02 */
[----:B------:R-:W-:Y:S01]  /*06e0*/  LEA.HI.SX32 R3, R3, -R6, 0x18 ;  /* 0x8000000603037211 */ /* 0x000fe200078fc2ff */
[----:B------:R-:W-:-:S03]  /*06f0*/  IMAD R4, R4, R2, R5 ;  /* 0x0000000204047224 */ /* 0x000fc600078e0205 */
[----:B------:R-:W-:Y:S02]  /*0700*/  VIMNMX R11, R3, 0x8, PT ;  /* 0x00000008030b7848 */ /* 0x000fe40003fe0100 */
[----:B------:R-:W-:Y:S02]  /*0710*/  IABS R9, R4 ;  /* 0x0000000400097213 */ /* 0x000fe40000000000 */
[----:B------:R-:W-:-:S04]  /*0720*/  IABS R7, R11 ;  /* 0x0000000b00077213 */ /* 0x000fc80000000000 */
[----:B------:R-:W0:Y:S08]  /*0730*/  I2F.RP R0, R7 ;  /* 0x0000000700007306 */ /* 0x000e300000209400 */
[----:B0-----:R-:W0:Y:S02]  /*0740*/  MUFU.RCP R0, R0 ;  /* 0x0000000000007308 */ /* 0x001e240000001000 */
[----:B0-----:R-:W-:-:S06]  /*0750*/  VIADD R3, R0, 0xffffffe ;  /* 0x0ffffffe00037836 */ /* 0x001fcc0000000000 */
[----:B------:R-:W0:Y:S02]  /*0760*/  F2I.FTZ.U32.TRUNC.NTZ R3, R3 ;  /* 0x0000000300037305 */ /* 0x000e24000021f000 */
[----:B0-----:R-:W-:-:S04]  /*0770*/  IMAD.MOV R8, RZ, RZ, -R3 ;  /* 0x000000ffff087224 */ /* 0x001fc800078e0a03 */
[----:B------:R-:W-:Y:S01]  /*0780*/  IMAD.MOV.U32 R2, RZ, RZ, R8 ;  /* 0x000000ffff027224 */ /* 0x000fe200078e0008 */
[----:B------:R-:W-:-:S03]  /*0790*/  IABS R8, R11 ;  /* 0x0000000b00087213 */ /* 0x000fc60000000000 */
[----:B------:R-:W-:Y:S02]  /*07a0*/  IMAD R5, R2, R7, RZ ;  /* 0x0000000702057224 */ /* 0x000fe400078e02ff */
[----:B------:R-:W-:Y:S02]  /*07b0*/  IMAD.MOV.U32 R2, RZ, RZ, RZ ;  /* 0x000000ffff027224 */ /* 0x000fe400078e00ff */
[----:B------:R-:W-:Y:S02]  /*07c0*/  IMAD.MOV R0, RZ, RZ, -R8 ;  /* 0x000000ffff007224 */ /* 0x000fe400078e0a08 */
[----:B------:R-:W-:Y:S02]  /*07d0*/  IMAD.HI.U32 R2, R3, R5, R2 ;  /* 0x0000000503027227 */ /* 0x000fe400078e0002 */
[----:B------:R-:W0:Y:S02]  /*07e0*/  LDC R5, c[0x0][0x230] ;  /* 0x00008c00ff057b82 */ /* 0x000e240000000800 */
[----:B------:R-:W-:-:S02]  /*07f0*/  IMAD.SHL.U32 R3, R250, 0x40, RZ ;  /* 0x00000040fa037824 */ /* 0x000fc400078e00ff */
[----:B------:R-:W-:-:S03]  /*0800*/  IMAD.HI.U32 R2, R2, R9, RZ ;  /* 0x0000000902027227 */ /* 0x000fc600078e00ff */
[----:B------:R-:W-:Y:S01]  /*0810*/  LOP3.LUT R3, R3, 0x80, RZ, 0xc0, !PT ;  /* 0x0000008003037812 */ /* 0x000fe200078ec0ff */
[----:B------:R-:W-:Y:S02]  /*0820*/  IMAD R0, R2, R0, R9 ;  /* 0x0000000002007224 */ /* 0x000fe400078e0209 */
[----:B------:R-:W-:-:S03]  /*0830*/  IMAD.SHL.U32 R250, R250, 0x80, RZ ;  /* 0x00000080fafa7824 */ /* 0x000fc600078e00ff */
[----:B------:R-:W-:Y:S02]  /*0840*/  ISETP.GT.U32.AND P1, PT, R7, R0, PT ;  /* 0x000000000700720c */ /* 0x000fe40003f24070 */
[----:B------:R-:W-:Y:S01]  /*0850*/  LOP3.LUT R250, R250, 0x80, RZ, 0xc0, !PT ;  /* 0x00000080fafa7812 */ /* 0x000fe200078ec0ff */
[----:B0-----:R-:W-:-:S10]  /*0860*/  VIADD R5, R5, 0x1f ;  /* 0x0000001f05057836 */ /* 0x001fd40000000000 */
[----:B------:R-:W-:Y:S02]  /*0870*/  @!P1 IMAD.IADD R0, R0, 0x1, -R7 ;  /* 0x0000000100009824 */ /* 0x000fe400078e0a07 */
[----:B------:R-:W-:Y:S01]  /*0880*/  @!P1 VIADD R2, R2, 0x1 ;  /* 0x0000000102029836 */ /* 0x000fe20000000000 */
[----:B------:R-:W-:Y:S02]  /*0890*/  ISETP.NE.AND P1, PT, R11, RZ, PT ;  /* 0x000000ff0b00720c */ /* 0x000fe40003f25270 */
[----:B------:R-:W-:Y:S02]  /*08a0*/  ISETP.GE.U32.AND P0, PT, R0, R7, PT ;  /* 0x000000070000720c */ /* 0x000fe40003f06070 */
[----:B------:R-:W-:-:S04]  /*08b0*/  LOP3.LUT R0, R4, R11, RZ, 0x3c, !PT ;  /* 0x0000000b04007212 */ /* 0x000fc800078e3cff */
[----:B------:R-:W-:-:S07]  /*08c0*/  ISETP.GE.AND P2, PT, R0, RZ, PT ;  /* 0x000000ff0000720c */ /* 0x000fce0003f46270 */
[----:B------:R-:W-:Y:S01]  /*08d0*/  @P0 VIADD R2, R2, 0x1 ;  /* 0x0000000102020836 */ /* 0x000fe20000000000 */
[----:B------:R-:W-:-:S05]  /*08e0*/  ISETP.GE.AND P0, PT, R5, 0x20, PT ;  /* 0x000000200500780c */ /* 0x000fca0003f06270 */
[----:B------:R-:W-:Y:S01]  /*08f0*/  @!P2 IMAD.MOV R2, RZ, RZ, -R2 ;  /* 0x000000ffff02a224 */ /* 0x000fe200078e0a02 */
[----:B------:R-:W-:-:S05]  /*0900*/  @!P1 LOP3.LUT R2, RZ, R11, RZ, 0x33, !PT ;  /* 0x0000000bff029212 */ /* 0x000fca00078e33ff */
[----:B------:R-:W-:Y:S02]  /*0910*/  IMAD.MOV R0, RZ, RZ, -R2 ;  /* 0x000000ffff007224 */ /* 0x000fe400078e0a02 */
[----:B------:R-:W-:Y:S02]  /*0920*/  IMAD.SHL.U32 R181, R2, 0x100, RZ ;  /* 0x0000010002b57824 */ /* 0x000fe400078e00ff */
[----:B------:R-:W-:Y:S01]  /*0930*/  IMAD R0, R11, R0, R4 ;  /* 0x000000000b007224 */ /* 0x000fe200078e0204 */
[----:B------:R-:W-:-:S03]  /*0940*/  MOV R4, 0x400 ;  /* 0x0000040000047802 */ /* 0x000fc60000000f00 */
[----:B------:R-:W-:Y:S01]  /*0950*/  IMAD.IADD R0, R6, 0x1, R0 ;  /* 0x0000000106007824 */ /* 0x000fe200078e0200 */
[----:B------:R-:W-:-:S03]  /*0960*/  R2UR UR12, R4 ;  /* 0x00000000040c72ca */ /* 0x000fc600000e0000 */
[----:B------:R-:W-:-:S04]  /*0970*/  IMAD R0, R0, 0x100, R3 ;  /* 0x0000010000007824 */ /* 0x000fc800078e0203 */
[----:B------:R-:W-:-:S06]  /*0980*/  IMAD.IADD R249, R247, 0x1, R0 ;  /* 0x00000001f7f97824 */ /* 0x000fcc00078e0200 */
[----:B------:R-:W-:Y:S01]  /*0990*/  ULEA UR12, UR4, UR12, 0x18 ;  /* 0x0000000c040c7291 */ /* 0x000fe2000f8ec03f */
[----:B------:R-:W-:Y:S11]  /*09a0*/  @!P0 BRA `(.L_x_0) ;  /* 0x0000004800b88947 */ /* 0x000ff60003800000 */
[----:B------:R-:W-:Y:S01]  /*09b0*/  IABS R19, R12 ;  /* 0x0000000c00137213 */ /* 0x000fe20000000000 */
[----:B------:R-:W-:Y:S01]  /*09c0*/  IMAD.SHL.U32 R246, R160, 0x20, RZ ;  /* 0x00000020a0f67824 */ /* 0x000fe200078e00ff */
[----:B------:R-:W-:Y:S01]  /*09d0*/  IABS R0, R13 ;  /* 0x0000000d00007213 */ /* 0x000fe20000000000 */
[----:B------:R-:W-:Y:S01]  /*09e0*/  ULDC UR6, c[0x0][0x240] ;  /* 0x0000900000067ab9 */ /* 0x000fe20000000800 */
[----:B------:R-:W0:Y:S01]  /*09f0*/  I2F.RP R8, R19 ;  /* 0x0000001300087306 */ /* 0x000e220000209400 */
[----:B------:R-:W-:Y:S01]  /*0a00*/  SHF.R.S32.HI R2, RZ, 0x1f, R5 ;  /* 0x0000001fff027819 */ /* 0x000fe20000011405 */
[----:B------:R-:W-:Y:S01]  /*0a10*/  ULDC.64 UR16, c[0x0][0x218] ;  /* 0x0000860000107ab9 */ /* 0x000fe20000000a00 */
[----:B------:R-:W-:Y:S01]  /*0a20*/  SHF.R.U32.HI R10, RZ, 0x5, R160 ;  /* 0x00000005ff0a7819 */ /* 0x000fe200000116a0 */
[----:B------:R-:W-:Y:S01]  /*0a30*/  ULDC UR7, c[0x0][0x234] ;  /* 0x00008d0000077ab9 */ /* 0x000fe20000000800 */
[----:B------:R-:W-:Y:S01]  /*0a40*/  LEA.HI R5, R2, R5, RZ, 0x5 ;  /* 0x0000000502057211 */ /* 0x000fe200078f28ff */
[----:B------:R-:W-:Y:S01]  /*0a50*/  IMAD.MOV.U32 R245, RZ, RZ, RZ ;  /* 0x000000fffff57224 */ /* 0x000fe200078e00ff */
[----:B------:R-:W-:Y:S01]  /*0a60*/  SGXT.U32 R2, R10, 0x2 ;  /* 0x000000020a02781a */ /* 0x000fe20000000000 */
[----:B------:R-:W1:Y:S01]  /*0a70*/  I2F.RP R4, R0 ;  /* 0x0000000000047306 */ /* 0x000e620000209400 */
[----:B------:R-:W-:Y:S01]  /*0a80*/  IMAD.U32 R10, RZ, RZ, UR12 ;  /* 0x0000000cff0a7e24 */ /* 0x000fe2000f8e00ff */
[----:B------:R-:W-:Y:S01]  /*0a90*/  ULDC.64 UR8, c[0x0][0x210] ;  /* 0x0000840000087ab9 */ /* 0x000fe20000000a00 */
[----:B------:R-:W-:-:S02]  /*0aa0*/  R2UR UR5, R245 ;  /* 0x00000000f50572ca */ /* 0x000fc400000e0000 */
[----:B------:R-:W-:Y:S02]  /*0ab0*/  CS2R R88, SRZ ;  /* 0x0000000000587805 */ /* 0x000fe4000001ff00 */
[----:B------:R-:W-:Y:S02]  /*0ac0*/  LOP3.LUT R243, R247, 0x10, RZ, 0x3c, !PT ;  /* 0x00000010f7f37812 */ /* 0x000fe400078e3cff */
[----:B------:R-:W-:Y:S02]  /*0ad0*/  CS2R R90, SRZ ;  /* 0x00000000005a7805 */ /* 0x000fe4000001ff00 */
[----:B------:R-:W-:Y:S01]  /*0ae0*/  SHF.R.U32.HI R10, RZ, 0x4, R10 ;  /* 0x00000004ff0a7819 */ /* 0x000fe2000001160a */
[----:B0-----:R-:W0:Y:S01]  /*0af0*/  MUFU.RCP R8, R8 ;  /* 0x0000000800087308 */ /* 0x001e220000001000 */
[----:B------:R-:W-:Y:S02]  /*0b00*/  CS2R R92, SRZ ;  /* 0x00000000005c7805 */ /* 0x000fe4000001ff00 */
[----:B------:R-:W-:-:S02]  /*0b10*/  CS2R R94, SRZ ;  /* 0x00000000005e7805 */ /* 0x000fc4000001ff00 */
[----:B------:R-:W-:Y:S02]  /*0b20*/  SGXT.U32 R244, R10, 0xe ;  /* 0x0000000e0af4781a */ /* 0x000fe40000000000 */
[----:B------:R-:W-:Y:S02]  /*0b30*/  CS2R R96, SRZ ;  /* 0x0000000000607805 */ /* 0x000fe4000001ff00 */
[----:B------:R-:W-:Y:S02]  /*0b40*/  CS2R R98, SRZ ;  /* 0x0000000000627805 */ /* 0x000fe4000001ff00 */
[----:B------:R-:W-:Y:S02]  /*0b50*/  CS2R R100, SRZ ;  /* 0x0000000000647805 */ /* 0x000fe4000001ff00 */
[----:B------:R-:W-:Y:S01]  /*0b60*/  R2UR UR4, R244 ;  /* 0x00000000f40472ca */ /* 0x000fe200000e0000 */
[----:B-1----:R-:W1:Y:S01]  /*0b70*/  MUFU.RCP R4, R4 ;  /* 0x0000000400047308 */ /* 0x002e620000001000 */
[----:B------:R-:W-:-:S02]  /*0b80*/  CS2R R102, SRZ ;  /* 0x0000000000667805 */ /* 0x000fc4000001ff00 */
[----:B------:R-:W-:Y:S02]  /*0b90*/  CS2R R104, SRZ ;  /* 0x0000000000687805 */ /* 0x000fe4000001ff00 */
[----:B------:R-:W-:Y:S02]  /*0ba0*/  CS2R R106, SRZ ;  /* 0x00000000006a7805 */ /* 0x000fe4000001ff00 */
[----:B------:R-:W-:Y:S02]  /*0bb0*/  CS2R R108, SRZ ;  /* 0x00000000006c7805 */ /* 0x000fe4000001ff00 */
[----:B------:R-:W-:Y:S02]  /*0bc0*/  CS2R R110, SRZ ;  /* 0x00000000006e7805 */ /* 0x000fe4000001ff00 */
[----:B------:R-:W-:Y:S02]  /*0bd0*/  CS2R R112, SRZ ;  /* 0x0000000000707805 */ /* 0x000fe4000001ff00 */
[----:B------:R-:W-:-:S02]  /*0be0*/  CS2R R114, SRZ ;  /* 0x0000000000727805 */ /* 0x000fc4000001ff00 */
[----:B------:R-:W-:Y:S01]  /*0bf0*/  CS2R R116, SRZ ;  /* 0x0000000000747805 */ /* 0x000fe2000001ff00 */
[----:B0-----:R-:W-:Y:S01]  /*0c00*/  VIADD R6, R8, 0xffffffe ;  /* 0x0ffffffe08067836 */ /* 0x001fe20000000000 */
[----:B------:R-:W-:Y:S02]  /*0c10*/  CS2R R118, SRZ ;  /* 0x0000000000767805 */ /* 0x000fe4000001ff00 */
[----:B------:R-:W-:Y:S02]  /*0c20*/  CS2R R120, SRZ ;  /* 0x0000000000787805 */ /* 0x000fe4000001ff00 */
[----:B------:R-:W-:Y:S01]  /*0c30*/  CS2R R122, SRZ ;  /* 0x00000000007a7805 */ /* 0x000fe2000001ff00 */
[----:B------:R0:W2:Y:S01]  /*0c40*/  F2I.FTZ.U32.TRUNC.NTZ R7, R6 ;  /* 0x0000000600077305 */ /* 0x0000a2000021f000 */
[----:B------:R-:W-:Y:S02]  /*0c50*/  CS2R R124, SRZ ;  /* 0x00000000007c7805 */ /* 0x000fe4000001ff00 */
[----:B------:R-:W-:-:S02]  /*0c60*/  CS2R R126, SRZ ;  /* 0x00000000007e7805 */ /* 0x000fc4000001ff00 */
[----:B------:R-:W-:Y:S01]  /*0c70*/  CS2R R128, SRZ ;  /* 0x0000000000807805 */ /* 0x000fe2000001ff00 */
[----:B-1----:R-:W-:Y:S01]  /*0c80*/  VIADD R3, R4, 0xffffffe ;  /* 0x0ffffffe04037836 */ /* 0x002fe20000000000 */
[----:B------:R-:W-:Y:S02]  /*0c90*/  IABS R4, R249 ;  /* 0x000000f900047213 */ /* 0x000fe40000000000 */
[----:B------:R-:W-:Y:S02]  /*0ca0*/  CS2R R130, SRZ ;  /* 0x0000000000827805 */ /* 0x000fe4000001ff00 */
[----:B------:R-:W-:Y:S02]  /*0cb0*/  CS2R R132, SRZ ;  /* 0x0000000000847805 */ /* 0x000fe4000001ff00 */
[----:B------:R-:W-:Y:S01]  /*0cc0*/  CS2R R134, SRZ ;  /* 0x0000000000867805 */ /* 0x000fe2000001ff00 */
[----:B0-----:R-:W-:Y:S01]  /*0cd0*/  IMAD.MOV.U32 R6, RZ, RZ, RZ ;  /* 0x000000ffff067224 */ /* 0x001fe200078e00ff */
[----:B------:R-:W0:Y:S01]  /*0ce0*/  F2I.FTZ.U32.TRUNC.NTZ R3, R3 ;  /* 0x0000000300037305 */ /* 0x000e22000021f000 */
[----:B------:R-:W-:-:S02]  /*0cf0*/  CS2R R136, SRZ ;  /* 0x0000000000887805 */ /* 0x000fc4000001ff00 */
[----:B------:R-:W-:Y:S02]  /*0d00*/  CS2R R138, SRZ ;  /* 0x00000000008a7805 */ /* 0x000fe4000001ff00 */
[----:B------:R-:W-:Y:S02]  /*0d10*/  CS2R R140, SRZ ;  /* 0x00000000008c7805 */ /* 0x000fe4000001ff00 */
[----:B------:R-:W-:Y:S01]  /*0d20*/  CS2R R142, SRZ ;  /* 0x00000000008e7805 */ /* 0x000fe2000001ff00 */
[--C-:B--2---:R-:W-:Y:S01]  /*0d30*/  IMAD.MOV R14, RZ, RZ, -R7.reuse ;  /* 0x000000ffff0e7224 */ /* 0x104fe200078e0a07 */
[----:B------:R-:W-:Y:S02]  /*0d40*/  CS2R R144, SRZ ;  /* 0x0000000000907805 */ /* 0x000fe4000001ff00 */
[----:B------:R-:W-:Y:S02]  /*0d50*/  CS2R R146, SRZ ;  /* 0x0000000000927805 */ /* 0x000fe4000001ff00 */
[----:B------:R-:W-:Y:S01]  /*0d60*/  CS2R R148, SRZ ;  /* 0x0000000000947805 */ /* 0x000fe2000001ff00 */
[----:B------:R-:W-:Y:S01]  /*0d70*/  IMAD R9, R14, R19, RZ ;  /* 0x000000130e097224 */ /* 0x000fe200078e02ff */
[----:B------:R-:W-:Y:S01]  /*0d80*/  LOP3.LUT R14, R181, R250, R2, 0xfe, !PT ;  /* 0x000000fab50e7212 */ /* 0x000fe200078efe02 */
[----:B------:R-:W-:Y:S01]  /*0d90*/  IMAD.MOV.U32 R2, RZ, RZ, RZ ;  /* 0x000000ffff027224 */ /* 0x000fe200078e00ff */
[----:B------:R-:W-:Y:S01]  /*0da0*/  CS2R R150, SRZ ;  /* 0x0000000000967805 */ /* 0x000fe2000001ff00 */
[----:B------:R-:W-:Y:S01]  /*0db0*/  IMAD.HI.U32 R6, R7, R9, R6 ;  /* 0x0000000907067227 */ /* 0x000fe200078e0006 */
[----:B------:R-:W-:-:S02]  /*0dc0*/  LOP3.LUT R16, R14, 0x7c, RZ, 0xfc, !PT ;  /* 0x0000007c0e107812 */ /* 0x000fc400078efcff */
[----:B------:R-:W-:Y:S02]  /*0dd0*/  CS2R R70, SRZ ;  /* 0x0000000000467805 */ /* 0x000fe4000001ff00 */
[----:B------:R-:W-:Y:S01]  /*0de0*/  LOP3.LUT R20, R14, 0x74, RZ, 0xfc, !PT ;  /* 0x000000740e147812 */ /* 0x000fe200078efcff */
[--C-:B0-----:R-:W-:Y:S01]  /*0df0*/  IMAD.MOV R11, RZ, RZ, -R3.reuse ;  /* 0x000000ffff0b7224 */ /* 0x101fe200078e0a03 */
[----:B------:R-:W-:Y:S01]  /*0e00*/  IABS R8, R16 ;  /* 0x0000001000087213 */ /* 0x000fe20000000000 */
[----:B------:R-:W-:Y:S01]  /*0e10*/  IMAD.HI.U32 R6, R6, R4, RZ ;  /* 0x0000000406067227 */ /* 0x000fe200078e00ff */
[C---:B------:R-:W-:Y:S02]  /*0e20*/  LOP3.LUT R18, R14.reuse, 0x78, RZ, 0xfc, !PT ;  /* 0x000000780e127812 */ /* 0x040fe400078efcff */
[----:B------:R-:W-:Y:S02]  /*0e30*/  CS2R R72, SRZ ;  /* 0x0000000000487805 */ /* 0x000fe4000001ff00 */
[----:B------:R-:W-:Y:S01]  /*0e40*/  LOP3.LUT R10, R14, 0x6c, RZ, 0xfc, !PT ;  /* 0x0000006c0e0a7812 */ /* 0x000fe200078efcff */
[----:B------:R-:W-:Y:S01]  /*0e50*/  IMAD R7, R11, R0, RZ ;  /* 0x000000000b077224 */ /* 0x000fe200078e02ff */
[----:B------:R-:W-:Y:S01]  /*0e60*/  IABS R11, R20 ;  /* 0x00000014000b7213 */ /* 0x000fe20000000000 */
[----:B------:R-:W-:Y:S01]  /*0e70*/  IMAD.MOV R6, RZ, RZ, -R6 ;  /* 0x000000ffff067224 */ /* 0x000fe200078e0a06 */
[----:B------:R-:W-:Y:S01]  /*0e80*/  IABS R9, R18 ;  /* 0x0000001200097213 */ /* 0x000fe20000000000 */
[----:B------:R-:W-:Y:S01]  /*0e90*/  IMAD.HI.U32 R3, R3, R7, R2 ;  /* 0x0000000703037227 */ /* 0x000fe200078e0002 */
[----:B------:R-:W-:-:S02]  /*0ea0*/  SHF.R.S32.HI R2, RZ, 0x2, R160 ;  /* 0x00000002ff027819 */ /* 0x000fc400000114a0 */
[----:B------:R-:W-:Y:S02]  /*0eb0*/  CS2R R74, SRZ ;  /* 0x00000000004a7805 */ /* 0x000fe4000001ff00 */
[----:B------:R-:W-:Y:S01]  /*0ec0*/  IABS R17, R10 ;  /* 0x0000000a00117213 */ /* 0x000fe20000000000 */
[----:B------:R-:W-:Y:S01]  /*0ed0*/  IMAD R6, R19, R6, R4 ;  /* 0x0000000613067224 */ /* 0x000fe200078e0204 */
[----:B------:R-:W-:Y:S01]  /*0ee0*/  SGXT R2, R2, 0x1 ;  /* 0x000000010202781a */ /* 0x000fe20000000200 */
[C---:B------:R-:W-:Y:S01]  /*0ef0*/  IMAD.HI.U32 R4, R3.reuse, R9, RZ ;  /* 0x0000000903047227 */ /* 0x040fe200078e00ff */
[----:B------:R-:W-:Y:S02]  /*0f00*/  ISETP.GE.AND P4, PT, R16, RZ, PT ;  /* 0x000000ff1000720c */ /* 0x000fe40003f86270 */
[----:B------:R-:W-:Y:S02]  /*0f10*/  CS2R R76, SRZ ;  /* 0x00000000004c7805 */ /* 0x000fe4000001ff00 */
[----:B------:R-:W-:Y:S01]  /*0f20*/  LOP3.LUT R7, R2, 0x90, RZ, 0xc0, !PT ;  /* 0x0000009002077812 */ /* 0x000fe200078ec0ff */
[----:B------:R-:W-:Y:S01]  /*0f30*/  IMAD.HI.U32 R2, R3, R8, RZ ;  /* 0x0000000803027227 */ /* 0x000fe200078e00ff */
[----:B------:R-:W-:-:S02]  /*0f40*/  ISETP.GT.U32.AND P0, PT, R19, R6, PT ;  /* 0x000000061300720c */ /* 0x000fc40003f04070 */
[----:B------:R-:W-:Y:S02]  /*0f50*/  CS2R R78, SRZ ;  /* 0x00000000004e7805 */ /* 0x000fe4000001ff00 */
[----:B------:R-:W-:Y:S01]  /*0f60*/  LOP3.LUT R246, R7, 0xf60, R246, 0xf8, !PT ;  /* 0x00000f6007f67812 */ /* 0x000fe200078ef8f6 */
[----:B------:R-:W-:Y:S01]  /*0f70*/  IMAD.MOV R7, RZ, RZ, -R2 ;  /* 0x000000ffff077224 */ /* 0x000fe200078e0a02 */
[----:B------:R-:W-:Y:S01]  /*0f80*/  ISETP.GE.AND P2, PT, R18, RZ, PT ;  /* 0x000000ff1200720c */ /* 0x000fe20003f46270 */
[----:B------:R-:W-:Y:S01]  /*0f90*/  IMAD.HI.U32 R2, R3, R11, RZ ;  /* 0x0000000b03027227 */ /* 0x000fe200078e00ff */
[C---:B------:R-:W-:Y:S02]  /*0fa0*/  LOP3.LUT R16, R14.reuse, 0x50, RZ, 0xfc, !PT ;  /* 0x000000500e107812 */ /* 0x040fe400078efcff */
[----:B------:R-:W-:Y:S02]  /*0fb0*/  CS2R R80, SRZ ;  /* 0x0000000000507805 */ /* 0x000fe4000001ff00 */
[----:B------:R-:W-:Y:S01]  /*0fc0*/  LOP3.LUT R18, R14, 0x48, RZ, 0xfc, !PT ;  /* 0x000000480e127812 */ /* 0x000fe200078efcff */
[----:B------:R-:W-:Y:S01]  /*0fd0*/  IMAD R7, R0, R7, R8 ;  /* 0x0000000700077224 */ /* 0x000fe200078e0208 */
[----:B------:R-:W-:Y:S01]  /*0fe0*/  LOP3.LUT R8, R14, 0x70, RZ, 0xfc, !PT ;  /* 0x000000700e087812 */ /* 0x000fe200078efcff */
[----:B------:R-:W-:Y:S01]  /*0ff0*/  IMAD.MOV R2, RZ, RZ, -R2 ;  /* 0x000000ffff027224 */ /* 0x000fe200078e0a02 */
[----:B------:R-:W-:Y:S01]  /*1000*/  IABS R31, R16 ;  /* 0x00000010001f7213 */ /* 0x000fe20000000000 */
[----:B------:R-:W-:Y:S01]  /*1010*/  @!P0 IMAD.IADD R6, R6, 0x1, -R19 ;  /* 0x0000000106068824 */ /* 0x000fe200078e0a13 */
[C---:B------:R-:W-:Y:S01]  /*1020*/  ISETP.GT.U32.AND P1, PT, R0.reuse, R7, PT ;  /* 0x000000070000720c */ /* 0x040fe20003f24070 */
[----:B------:R-:W-:Y:S01]  /*1030*/  IMAD R11, R0, R2, R11 ;  /* 0x00000002000b7224 */ /* 0x000fe200078e020b */
[----:B------:R-:W-:Y:S01]  /*1040*/  IABS R15, R8 ;  /* 0x00000008000f7213 */ /* 0x000fe20000000000 */
[----:B------:R-:W-:Y:S01]  /*1050*/  IMAD.MOV R4, RZ, RZ, -R4 ;  /* 0x000000ffff047224 */ /* 0x000fe200078e0a04 */
[----:B------:R-:W-:-:S02]  /*1060*/  ISETP.GT.U32.AND P0, PT, R19, R6, PT ;  /* 0x000000061300720c */ /* 0x000fc40003f04070 */
[----:B------:R-:W-:Y:S02]  /*1070*/  CS2R R82, SRZ ;  /* 0x0000000000527805 */ /* 0x000fe4000001ff00 */
[C---:B------:R-:W-:Y:S01]  /*1080*/  ISETP.GT.U32.AND P6, PT, R0.reuse, R11, PT ;  /* 0x0000000b0000720c */ /* 0x040fe20003fc4070 */
[----:B------:R-:W-:Y:S01]  /*1090*/  IMAD R9, R0, R4, R9 ;  /* 0x0000000400097224 */ /* 0x000fe200078e0209 */
[----:B------:R-:W-:Y:S01]  /*10a0*/  IABS R35, R18 ;  /* 0x0000001200237213 */ /* 0x000fe20000000000 */
[----:B------:R-:W-:Y:S01]  /*10b0*/  IMAD.HI.U32 R4, R3, R17, RZ ;  /* 0x0000001103047227 */ /* 0x000fe200078e00ff */
[----:B------:R-:W-:Y:S02]  /*10c0*/  LOP3.LUT R22, R14, 0x1c, RZ, 0xfc, !PT ;  /* 0x0000001c0e167812 */ /* 0x000fe400078efcff */
[----:B------:R-:W-:Y:S02]  /*10d0*/  CS2R R84, SRZ ;  /* 0x0000000000547805 */ /* 0x000fe4000001ff00 */
[----:B------:R-:W-:Y:S01]  /*10e0*/  ISETP.GT.U32.AND P5, PT, R0, R9, PT ;  /* 0x000000090000720c */ /* 0x000fe20003fa4070 */
[----:B------:R-:W-:Y:S01]  /*10f0*/  @!P1 IMAD.IADD R7, R7, 0x1, -R0 ;  /* 0x0000000107079824 */ /* 0x000fe200078e0a00 */
[----:B------:R-:W-:Y:S01]  /*1100*/  ISETP.GE.AND P1, PT, R249, RZ, PT ;  /* 0x000000fff900720c */ /* 0x000fe20003f26270 */
[----:B------:R-:W-:Y:S01]  /*1110*/  IMAD.HI.U32 R2, R3, R15, RZ ;  /* 0x0000000f03027227 */ /* 0x000fe200078e00ff */
[----:B------:R-:W-:-:S02]  /*1120*/  IABS R57, R22 ;  /* 0x0000001600397213 */ /* 0x000fc40000000000 */
[----:B------:R-:W-:Y:S02]  /*1130*/  CS2R R86, SRZ ;  /* 0x0000000000567805 */ /* 0x000fe4000001ff00 */
[----:B------:R-:W-:Y:S01]  /*1140*/  ISETP.GT.U32.AND P3, PT, R0, R7, PT ;  /* 0x000000070000720c */ /* 0x000fe20003f64070 */
[----:B------:R-:W-:Y:S01]  /*1150*/  @!P0 IMAD.IADD R6, R6, 0x1, -R19 ;  /* 0x0000000106068824 */ /* 0x000fe200078e0a13 */
[----:B------:R-:W-:Y:S01]  /*1160*/  ISETP.NE.AND P0, PT, R12, RZ, PT ;  /* 0x000000ff0c00720c */ /* 0x000fe20003f05270 */
[----:B------:R-:W-:Y:S01]  /*1170*/  IMAD.MOV R4, RZ, RZ, -R4 ;  /* 0x000000ffff047224 */ /* 0x000fe200078e0a04 */
[C---:B------:R-:W-:Y:S01]  /*1180*/  LOP3.LUT R24, R14.reuse, 0x18, RZ, 0xfc, !PT ;  /* 0x000000180e187812 */ /* 0x040fe200078efcff */
[----:B------:R-:W-:Y:S01]  /*1190*/  IMAD.MOV R2, RZ, RZ, -R2 ;  /* 0x000000ffff027224 */ /* 0x000fe200078e0a02 */
[----:B------:R-:W-:Y:S01]  /*11a0*/  LOP3.LUT R26, R14, 0x14, RZ, 0xfc, !PT ;  /* 0x000000140e1a7812 */ /* 0x000fe200078efcff */
[--C-:B------:R-:W-:Y:S01]  /*11b0*/  @!P6 IMAD.IADD R11, R11, 0x1, -R0.reuse ;  /* 0x000000010b0be824 */ /* 0x100fe200078e0a00 */
[----:B------:R-:W-:Y:S01]  /*11c0*/  IABS R59, R24 ;  /* 0x00000018003b7213 */ /* 0x000fe20000000000 */
[----:B------:R-:W-:Y:S01]  /*11d0*/  IMAD R17, R0, R4, R17 ;  /* 0x0000000400117224 */ /* 0x000fe200078e0211 */
[----:B------:R-:W-:Y:S01]  /*11e0*/  LOP3.LUT R4, R14, 0x68, RZ, 0xfc, !PT ;  /* 0x000000680e047812 */ /* 0x000fe200078efcff */
[C---:B------:R-:W-:Y:S01]  /*11f0*/  IMAD R15, R0.reuse, R2, R15 ;  /* 0x00000002000f7224 */ /* 0x040fe200078e020f */
[----:B------:R-:W-:Y:S01]  /*1200*/  ISETP.GT.U32.AND P6, PT, R0, R11, PT ;  /* 0x0000000b0000720c */ /* 0x000fe20003fc4070 */
[----:B------:R-:W-:Y:S01]  /*1210*/  @!P3 IMAD.IADD R7, R7, 0x1, -R0 ;  /* 0x000000010707b824 */ /* 0x000fe200078e0a00 */
[----:B------:R-:W-:Y:S01]  /*1220*/  IABS R19, R4 ;  /* 0x0000000400137213 */ /* 0x000fe20000000000 */
[----:B------:R-:W-:Y:S01]  /*1230*/  IMAD.MOV.U32 R2, RZ, RZ, R6 ;  /* 0x000000ffff027224 */ /* 0x000fe200078e0006 */
[----:B------:R-:W-:Y:S01]  /*1240*/  LOP3.LUT R6, R14, 0x60, RZ, 0xfc, !PT ;  /* 0x000000600e067812 */ /* 0x000fe200078efcff */
[----:B------:R-:W-:Y:S01]  /*1250*/  @!P4 IMAD.MOV R7, RZ, RZ, -R7 ;  /* 0x000000ffff07c224 */ /* 0x000fe200078e0a07 */
[C---:B------:R-:W-:Y:S01]  /*1260*/  ISETP.GT.U32.AND P4, PT, R0.reuse, R17, PT ;  /* 0x000000110000720c */ /* 0x040fe20003f84070 */
[----:B------:R-:W-:Y:S01]  /*1270*/  @!P1 IMAD.MOV R2, RZ, RZ, -R2 ;  /* 0x000000ffff029224 */ /* 0x000fe200078e0a02 */
[----:B------:R-:W-:Y:S01]  /*1280*/  @!P0 LOP3.LUT R2, RZ, R12, RZ, 0x33, !PT ;  /* 0x0000000cff028212 */ /* 0x000fe200078e33ff */
[--C-:B------:R-:W-:Y:S01]  /*1290*/  @!P5 IMAD.IADD R9, R9, 0x1, -R0.reuse ;  /* 0x000000010909d824 */ /* 0x100fe200078e0a00 */
[----:B------:R-:W-:Y:S01]  /*12a0*/  ISETP.GT.U32.AND P0, PT, R0, R15, PT ;  /* 0x0000000f0000720c */ /* 0x000fe20003f04070 */
[----:B------:R-:W-:Y:S01]  /*12b0*/  ULDC UR13, c[0x0][0x238] ;  /* 0x00008e00000d7ab9 */ /* 0x000fe20000000800 */
[----:B------:R-:W-:Y:S01]  /*12c0*/  ISETP.GE.AND P1, PT, R20, RZ, PT ;  /* 0x000000ff1400720c */ /* 0x000fe20003f26270 */
[--C-:B------:R-:W-:Y:S01]  /*12d0*/  @!P6 IMAD.IADD R11, R11, 0x1, -R0.reuse ;  /* 0x000000010b0be824 */ /* 0x100fe200078e0a00 */
[----:B------:R-:W-:Y:S01]  /*12e0*/  ISETP.GE.AND P6, PT, R4, RZ, PT ;  /* 0x000000ff0400720c */ /* 0x000fe20003fc6270 */
[----:B------:R-:W-:Y:S01]  /*12f0*/  IMAD R2, R2, UR7, RZ ;  /* 0x0000000702027c24 */ /* 0x000fe2000f8e02ff */
[----:B------:R-:W-:Y:S01]  /*1300*/  ISETP.GT.U32.AND P5, PT, R0, R9, PT ;  /* 0x000000090000720c */ /* 0x000fe20003fa4070 */
[----:B------:R-:W-:Y:S01]  /*1310*/  UMOV UR7, 0x3fffffef ;  /* 0x3fffffef00077882 */ /* 0x000fe20000000000 */
[----:B------:R-:W-:Y:S01]  /*1320*/  LOP3.LUT R4, R14, 0x64, RZ, 0xfc, !PT ;  /* 0x000000640e047812 */ /* 0x000fe200078efcff */
[--C-:B------:R-:W-:Y:S01]  /*1330*/  @!P4 IMAD.IADD R17, R17, 0x1, -R0.reuse ;  /* 0x000000011111c824 */ /* 0x100fe200078e0a00 */
[----:B------:R-:W-:Y:S01]  /*1340*/  IABS R23, R6 ;  /* 0x0000000600177213 */ /* 0x000fe20000000000 */
[----:B------:R-:W-:Y:S01]  /*1350*/  UMOV UR11, 0xc0000010 ;  /* 0xc0000010000b7882 */ /* 0x000fe20000000000 */
[----:B------:R-:W-:Y:S01]  /*1360*/  IABS R21, R4 ;  /* 0x0000000400157213 */ /* 0x000fe20000000000 */
[----:B------:R-:W-:Y:S01]  /*1370*/  @!P0 IMAD.IADD R15, R15, 0x1, -R0 ;  /* 0x000000010f0f8824 */ /* 0x000fe200078e0a00 */
[----:B------:R-:W-:Y:S01]  /*1380*/  ISETP.GE.AND P0, PT, R4, RZ, PT ;  /* 0x000000ff0400720c */ /* 0x000fe20003f06270 */
[----:B------:R-:W-:Y:S01]  /*1390*/  IMAD.HI.U32 R4, R3, R19, RZ ;  /* 0x0000001303047227 */ /* 0x000fe200078e00ff */
[----:B------:R-:W-:-:S02]  /*13a0*/  ISETP.GT.U32.AND P4, PT, R0, R17, PT ;  /* 0x000000110000720c */ /* 0x000fc40003f84070 */
[----:B------:R-:W-:Y:S01]  /*13b0*/  ISETP.GE.AND P3, PT, R8, RZ, PT ;  /* 0x000000ff0800720c */ /* 0x000fe20003f66270 */
[----:B------:R-:W-:Y:S01]  /*13c0*/  IMAD.MOV R4, RZ, RZ, -R4 ;  /* 0x000000ffff047224 */ /* 0x000fe200078e0a04 */
[----:B------:R-:W-:Y:S01]  /*13d0*/  LOP3.LUT R8, R14, 0x5c, RZ, 0xfc, !PT ;  /* 0x0000005c0e087812 */ /* 0x000fe200078efcff */
[--C-:B------:R-:W-:Y:S01]  /*13e0*/  @!P5 IMAD.IADD R9, R9, 0x1, -R0.reuse ;  /* 0x000000010909d824 */ /* 0x100fe200078e0a00 */
[----:B------:R-:W-:Y:S01]  /*13f0*/  ISETP.GE.AND P5, PT, R10, RZ, PT ;  /* 0x000000ff0a00720c */ /* 0x000fe20003fa6270 */
[----:B------:R-:W-:Y:S01]  /*1400*/  IMAD R19, R0, R4, R19 ;  /* 0x0000000400137224 */ /* 0x000fe200078e0213 */
[----:B------:R-:W-:Y:S01]  /*1410*/  LOP3.LUT R10, R14, 0x58, RZ, 0xfc, !PT ;  /* 0x000000580e0a7812 */ /* 0x000fe200078efcff */
[----:B------:R-:W-:Y:S01]  /*1420*/  @!P2 IMAD.MOV R9, RZ, RZ, -R9 ;  /* 0x000000ffff09a224 */ /* 0x000fe200078e0a09 */
[----:B------:R-:W-:Y:S01]  /*1430*/  ISETP.GT.U32.AND P2, PT, R0, R15, PT ;  /* 0x0000000f0000720c */ /* 0x000fe20003f44070 */
[----:B------:R-:W-:Y:S01]  /*1440*/  @!P1 IMAD.MOV R11, RZ, RZ, -R11 ;  /* 0x000000ffff0b9224 */ /* 0x000fe200078e0a0b */
[----:B------:R-:W-:Y:S01]  /*1450*/  ISETP.GE.AND P1, PT, R6, RZ, PT ;  /* 0x000000ff0600720c */ /* 0x000fe20003f26270 */
[----:B------:R-:W-:Y:S01]  /*1460*/  @!P4 IMAD.IADD R17, R17, 0x1, -R0 ;  /* 0x000000011111c824 */ /* 0x000fe200078e0a00 */
[----:B------:R-:W-:Y:S01]  /*1470*/  ISETP.GT.U32.AND P4, PT, R0, R19, PT ;  /* 0x000000130000720c */ /* 0x000fe20003f84070 */
[----:B------:R-:W-:Y:S01]  /*1480*/  IMAD.HI.U32 R6, R3, R23, RZ ;  /* 0x0000001703067227 */ /* 0x000fe200078e00ff */
[----:B------:R-:W-:-:S02]  /*1490*/  IABS R27, R10 ;  /* 0x0000000a001b7213 */ /* 0x000fc40000000000 */
[----:B------:R-:W-:Y:S01]  /*14a0*/  IABS R25, R8 ;  /* 0x0000000800197213 */ /* 0x000fe20000000000 */
[----:B------:R-:W-:Y:S01]  /*14b0*/  IMAD.HI.U32 R4, R3, R21, RZ ;  /* 0x0000001503047227 */ /* 0x000fe200078e00ff */
[C---:B------:R-:W-:Y:S02]  /*14c0*/  LOP3.LUT R12, R14.reuse, 0x54, RZ, 0xfc, !PT ;  /* 0x000000540e0c7812 */ /* 0x040fe400078efcff */
[----:B------:R-:W-:Y:S01]  /*14d0*/  LOP3.LUT R20, R14, 0x20, RZ, 0xfc, !PT ;  /* 0x000000200e147812 */ /* 0x000fe200078efcff */
[----:B------:R-:W-:Y:S01]  /*14e0*/  IMAD.MOV R6, RZ, RZ, -R6 ;  /* 0x000000ffff067224 */ /* 0x000fe200078e0a06 */
[----:B------:R-:W-:Y:S01]  /*14f0*/  IABS R29, R12 ;  /* 0x0000000c001d7213 */ /* 0x000fe20000000000 */
[----:B------:R-:W-:Y:S01]  /*1500*/  IMAD.MOV R4, RZ, RZ, -R4 ;  /* 0x000000ffff047224 */ /* 0x000fe200078e0a04 */
[----:B------:R-:W-:Y:S01]  /*1510*/  IABS R55, R20 ;  /* 0x0000001400377213 */ /* 0x000fe20000000000 */
[----:B------:R-:W-:Y:S01]  /*1520*/  IMAD R23, R0, R6, R23 ;  /* 0x0000000600177224 */ /* 0x000fe200078e0217 */
[----:B------:R-:W-:Y:S01]  /*1530*/  LOP3.LUT R28, R14, 0xc, RZ, 0xfc, !PT ;  /* 0x0000000c0e1c7812 */ /* 0x000fe200078efcff */
[--C-:B------:R-:W-:Y:S01]  /*1540*/  @!P2 IMAD.IADD R15, R15, 0x1, -R0.reuse ;  /* 0x000000010f0fa824 */ /* 0x100fe200078e0a00 */
[----:B------:R-:W-:Y:S01]  /*1550*/  ISETP.GE.AND P2, PT, R8, RZ, PT ;  /* 0x000000ff0800720c */ /* 0x000fe20003f46270 */
[C---:B------:R-:W-:Y:S01]  /*1560*/  IMAD R21, R0.reuse, R4, R21 ;  /* 0x0000000400157224 */ /* 0x040fe200078e0215 */
[----:B------:R-:W-:Y:S01]  /*1570*/  IABS R61, R26 ;  /* 0x0000001a003d7213 */ /* 0x000fe20000000000 */
[----:B------:R-:W-:Y:S01]  /*1580*/  @!P4 IMAD.IADD R19, R19, 0x1, -R0 ;  /* 0x000000011313c824 */ /* 0x000fe200078e0a00 */
[----:B------:R-:W-:Y:S01]  /*1590*/  IABS R65, R28 ;  /* 0x0000001c00417213 */ /* 0x000fe20000000000 */
[----:B------:R-:W-:Y:S01]  /*15a0*/  @!P5 IMAD.MOV R17, RZ, RZ, -R17 ;  /* 0x000000ffff11d224 */ /* 0x000fe200078e0a11 */
[C---:B------:R-:W-:Y:S01]  /*15b0*/  ISETP.GT.U32.AND P5, PT, R0.reuse, R23, PT ;  /* 0x000000170000720c */ /* 0x040fe20003fa4070 */
[----:B------:R-:W-:Y:S01]  /*15c0*/  @!P3 IMAD.MOV R15, RZ, RZ, -R15 ;  /* 0x000000ffff0fb224 */ /* 0x000fe200078e0a0f */
[C---:B------:R-:W-:Y:S01]  /*15d0*/  ISETP.GT.U32.AND P4, PT, R0.reuse, R19, PT ;  /* 0x000000130000720c */ /* 0x040fe20003f84070 */
[----:B------:R-:W-:Y:S01]  /*15e0*/  IMAD.HI.U32 R6, R3, R27, RZ ;  /* 0x0000001b03067227 */ /* 0x000fe200078e00ff */
[----:B------:R-:W-:-:S02]  /*15f0*/  ISETP.GT.U32.AND P3, PT, R0, R21, PT ;  /* 0x000000150000720c */ /* 0x000fc40003f64070 */
[----:B------:R-:W-:Y:S01]  /*1600*/  LOP3.LUT R30, R14, 0x8, RZ, 0xfc, !PT ;  /* 0x000000080e1e7812 */ /* 0x000fe200078efcff */
[----:B------:R-:W-:Y:S01]  /*1610*/  IMAD.HI.U32 R4, R3, R25, RZ ;  /* 0x0000001903047227 */ /* 0x000fe200078e00ff */
[----:B------:R-:W-:Y:S02]  /*1620*/  IABS R69, R14 ;  /* 0x0000000e00457213 */ /* 0x000fe40000000000 */
[----:B------:R-:W-:Y:S01]  /*1630*/  IABS R67, R30 ;  /* 0x0000001e00437213 */ /* 0x000fe20000000000 */
[----:B------:R-:W-:Y:S01]  /*1640*/  IMAD.MOV R6, RZ, RZ, -R6 ;  /* 0x000000ffff067224 */ /* 0x000fe200078e0a06 */
[----:B------:R-:W-:Y:S01]  /*1650*/  SHF.R.S32.HI R5, RZ, 0x5, R5 ;  /* 0x00000005ff057819 */ /* 0x000fe20000011405 */
[----:B------:R-:W-:Y:S02]  /*1660*/  @!P5 IMAD.IADD R23, R23, 0x1, -R0 ;  /* 0x000000011717d824 */ /* 0x000fe400078e0a00 */
[----:B------:R-:W-:Y:S02]  /*1670*/  IMAD.MOV R4, RZ, RZ, -R4 ;  /* 0x000000ffff047224 */ /* 0x000fe400078e0a04 */
[C---:B------:R-:W-:Y:S01]  /*1680*/  IMAD R27, R0.reuse, R6, R27 ;  /* 0x00000006001b7224 */ /* 0x040fe200078e021b */
[----:B------:R-:W-:Y:S01]  /*1690*/  ISETP.GT.U32.AND P5, PT, R0, R23, PT ;  /* 0x000000170000720c */ /* 0x000fe20003fa4070 */
[----:B------:R-:W-:-:S02]  /*16a0*/  @!P4 IMAD.IADD R19, R19, 0x1, -R0 ;  /* 0x000000011313c824 */ /* 0x000fc400078e0a00 */
[----:B------:R-:W-:Y:S02]  /*16b0*/  @!P3 IMAD.IADD R21, R21, 0x1, -R0 ;  /* 0x000000011515b824 */ /* 0x000fe400078e0a00 */
[C---:B------:R-:W-:Y:S02]  /*16c0*/  IMAD R25, R0.reuse, R4, R25 ;  /* 0x0000000400197224 */ /* 0x040fe400078e0219 */
[----:B------:R-:W-:Y:S01]  /*16d0*/  @!P6 IMAD.MOV R19, RZ, RZ, -R19 ;  /* 0x000000ffff13e224 */ /* 0x000fe200078e0a13 */
[C---:B------:R-:W-:Y:S01]  /*16e0*/  ISETP.GT.U32.AND P3, PT, R0.reuse, R21, PT ;  /* 0x000000150000720c */ /* 0x040fe20003f64070 */
[C---:B------:R-:W-:Y:S01]  /*16f0*/  IMAD.HI.U32 R4, R3.reuse, R31, RZ ;  /* 0x0000001f03047227 */ /* 0x040fe200078e00ff */
[C---:B------:R-:W-:Y:S02]  /*1700*/  ISETP.GT.U32.AND P6, PT, R0.reuse, R27, PT ;  /* 0x0000001b0000720c */ /* 0x040fe40003fc4070 */
[----:B------:R-:W-:Y:S01]  /*1710*/  ISETP.GT.U32.AND P4, PT, R0, R25, PT ;  /* 0x000000190000720c */ /* 0x000fe20003f84070 */
[----:B------:R-:W-:-:S04]  /*1720*/  IMAD.HI.U32 R8, R3, R29, RZ ;  /* 0x0000001d03087227 */ /* 0x000fc800078e00ff */
[----:B------:R-:W-:Y:S02]  /*1730*/  IMAD.MOV R4, RZ, RZ, -R4 ;  /* 0x000000ffff047224 */ /* 0x000fe400078e0a04 */
[----:B------:R-:W-:Y:S02]  /*1740*/  IMAD.MOV R8, RZ, RZ, -R8 ;  /* 0x000000ffff087224 */ /* 0x000fe400078e0a08 */
[C---:B------:R-:W-:Y:S02]  /*1750*/  IMAD R31, R0.reuse, R4, R31 ;  /* 0x00000004001f7224 */ /* 0x040fe400078e021f */
[----:B------:R-:W-:Y:S01]  /*1760*/  IMAD R29, R0, R8, R29 ;  /* 0x00000008001d7224 */ /* 0x000fe200078e021d */
[----:B------:R-:W-:Y:S01]  /*1770*/  LOP3.LUT R8, R14, 0x4c, RZ, 0xfc, !PT ;  /* 0x0000004c0e087812 */ /* 0x000fe200078efcff */
[--C-:B------:R-:W-:Y:S01]  /*1780*/  @!P5 IMAD.IADD R23, R23, 0x1, -R0.reuse ;  /* 0x000000011717d824 */ /* 0x100fe200078e0a00 */
[----:B------:R-:W-:Y:S01]  /*1790*/  ISETP.GT.U32.AND P5, PT, R0, R31, PT ;  /* 0x0000001f0000720c */ /* 0x000fe20003fa4070 */
[--C-:B------:R-:W-:Y:S01]  /*17a0*/  @!P3 IMAD.IADD R21, R21, 0x1, -R0.reuse ;  /* 0x000000011515b824 */ /* 0x100fe200078e0a00 */
[----:B------:R-:W-:Y:S01]  /*17b0*/  IABS R33, R8 ;  /* 0x0000000800217213 */ /* 0x000fe20000000000 */
[----:B------:R-:W-:Y:S01]  /*17c0*/  @!P6 IMAD.IADD R27, R27, 0x1, -R0 ;  /* 0x000000011b1be824 */ /* 0x000fe200078e0a00 */
[----:B------:R-:W-:Y:S01]  /*17d0*/  ISETP.GE.AND P6, PT, R10, RZ, PT ;  /* 0x000000ff0a00720c */ /* 0x000fe20003fc6270 */
[----:B------:R-:W-:Y:S01]  /*17e0*/  @!P0 IMAD.MOV R21, RZ, RZ, -R21 ;  /* 0x000000ffff158224 */ /* 0x000fe200078e0a15 */
[C---:B------:R-:W-:Y:S01]  /*17f0*/  ISETP.GT.U32.AND P3, PT, R0.reuse, R29, PT ;  /* 0x0000001d0000720c */ /* 0x040fe20003f64070 */
[----:B------:R-:W-:Y:S01]  /*1800*/  IMAD.HI.U32 R4, R3, R33, RZ ;  /* 0x0000002103047227 */ /* 0x000fe200078e00ff */
[----:B------:R-:W-:-:S02]  /*1810*/  ISETP.GT.U32.AND P0, PT, R0, R27, PT ;  /* 0x0000001b0000720c */ /* 0x000fc40003f04070 */
[----:B------:R-:W-:Y:S01]  /*1820*/  LOP3.LUT R10, R14, 0x34, RZ, 0xfc, !PT ;  /* 0x000000340e0a7812 */ /* 0x000fe200078efcff */
[----:B------:R-:W-:-:S03]  /*1830*/  IMAD.HI.U32 R6, R3, R35, RZ ;  /* 0x0000002303067227 */ /* 0x000fc600078e00ff */
[----:B------:R-:W-:Y:S01]  /*1840*/  IABS R45, R10 ;  /* 0x0000000a002d7213 */ /* 0x000fe20000000000 */
[----:B------:R-:W-:Y:S02]  /*1850*/  IMAD.MOV R4, RZ, RZ, -R4 ;  /* 0x000000ffff047224 */ /* 0x000fe400078e0a04 */
[----:B------:R-:W-:Y:S02]  /*1860*/  @!P5 IMAD.IADD R31, R31, 0x1, -R0 ;  /* 0x000000011f1fd824 */ /* 0x000fe400078e0a00 */
[----:B------:R-:W-:Y:S02]  /*1870*/  IMAD.MOV R6, RZ, RZ, -R6 ;  /* 0x000000ffff067224 */ /* 0x000fe400078e0a06 */
[C---:B------:R-:W-:Y:S01]  /*1880*/  IMAD R33, R0.reuse, R4, R33 ;  /* 0x0000000400217224 */ /* 0x040fe200078e0221 */
[C---:B------:R-:W-:Y:S01]  /*1890*/  ISETP.GT.U32.AND P5, PT, R0.reuse, R31, PT ;  /* 0x0000001f0000720c */ /* 0x040fe20003fa4070 */
[----:B------:R-:W-:Y:S01]  /*18a0*/  IMAD R35, R0, R6, R35 ;  /* 0x0000000600237224 */ /* 0x000fe200078e0223 */
[----:B------:R-:W-:Y:S01]  /*18b0*/  LOP3.LUT R4, R14, 0x44, RZ, 0xfc, !PT ;  /* 0x000000440e047812 */ /* 0x000fe200078efcff */
[--C-:B------:R-:W-:Y:S01]  /*18c0*/  @!P0 IMAD.IADD R27, R27, 0x1, -R0.reuse ;  /* 0x000000011b1b8824 */ /* 0x100fe200078e0a00 */
[C---:B------:R-:W-:Y:S01]  /*18d0*/  ISETP.GT.U32.AND P0, PT, R0.reuse, R33, PT ;  /* 0x000000210000720c */ /* 0x040fe20003f04070 */
[--C-:B------:R-:W-:Y:S01]  /*18e0*/  @!P4 IMAD.IADD R25, R25, 0x1, -R0.reuse ;  /* 0x000000011919c824 */ /* 0x100fe200078e0a00 */
[----:B------:R-:W-:Y:S01]  /*18f0*/  IABS R37, R4 ;  /* 0x0000000400257213 */ /* 0x000fe20000000000 */
[----:B------:R-:W-:Y:S01]  /*1900*/  @!P6 IMAD.MOV R27, RZ, RZ, -R27 ;  /* 0x000000ffff1be224 */ /* 0x000fe200078e0a1b */
[C---:B------:R-:W-:Y:S01]  /*1910*/  ISETP.GT.U32.AND P6, PT, R0.reuse, R35, PT ;  /* 0x000000230000720c */ /* 0x040fe20003fc4070 */
[--C-:B------:R-:W-:Y:S01]  /*1920*/  @!P3 IMAD.IADD R29, R29, 0x1, -R0.reuse ;  /* 0x000000011d1db824 */ /* 0x100fe200078e0a00 */
[----:B------:R-:W-:Y:S01]  /*1930*/  ISETP.GT.U32.AND P4, PT, R0, R25, PT ;  /* 0x000000190000720c */ /* 0x000fe20003f84070 */
[----:B------:R-:W-:Y:S01]  /*1940*/  @!P1 IMAD.MOV R23, RZ, RZ, -R23 ;  /* 0x000000ffff179224 */ /* 0x000fe200078e0a17 */
[----:B------:R-:W-:Y:S01]  /*1950*/  LOP3.LUT R6, R14, 0x40, RZ, 0xfc, !PT ;  /* 0x000000400e067812 */ /* 0x000fe200078efcff */
[----:B------:R-:W-:Y:S01]  /*1960*/  @!P5 IMAD.IADD R31, R31, 0x1, -R0 ;  /* 0x000000011f1fd824 */ /* 0x000fe200078e0a00 */
[----:B------:R-:W-:Y:S01]  /*1970*/  ISETP.GE.AND P5, PT, R4, RZ, PT ;  /* 0x000000ff0400720c */ /* 0x000fe20003fa6270 */
[----:B------:R-:W-:Y:S01]  /*1980*/  IMAD.HI.U32 R4, R3, R37, RZ ;  /* 0x0000002503047227 */ /* 0x000fe200078e00ff */
[----:B------:R-:W-:-:S02]  /*1990*/  IABS R39, R6 ;  /* 0x0000000600277213 */ /* 0x000fc40000000000 */
[----:B------:R-:W-:Y:S01]  /*19a0*/  ISETP.GT.U32.AND P1, PT, R0, R29, PT ;  /* 0x0000001d0000720c */ /* 0x000fe20003f24070 */
[--C-:B------:R-:W-:Y:S01]  /*19b0*/  @!P0 IMAD.IADD R33, R33, 0x1, -R0.reuse ;  /* 0x0000000121218824 */ /* 0x100fe200078e0a00 */
[----:B------:R-:W-:Y:S01]  /*19c0*/  ISETP.GE.AND P0, PT, R6, RZ, PT ;  /* 0x000000ff0600720c */ /* 0x000fe20003f06270 */
[----:B------:R-:W-:Y:S01]  /*19d0*/  @!P6 IMAD.IADD R35, R35, 0x1, -R0 ;  /* 0x000000012323e824 */ /* 0x000fe200078e0a00 */
[----:B------:R-:W-:Y:S01]  /*19e0*/  ISETP.GE.AND P3, PT, R16, RZ, PT ;  /* 0x000000ff1000720c */ /* 0x000fe20003f66270 */
[----:B------:R-:W-:Y:S01]  /*19f0*/  IMAD.MOV R6, RZ, RZ, -R4 ;  /* 0x000000ffff067224 */ /* 0x000fe200078e0a04 */
[----:B------:R-:W-:Y:S01]  /*1a00*/  ISETP.GT.U32.AND P6, PT, R0, R33, PT ;  /* 0x000000210000720c */ /* 0x000fe20003fc4070 */
[----:B------:R-:W-:Y:S01]  /*1a10*/  IMAD.HI.U32 R4, R3, R39, RZ ;  /* 0x0000002703047227 */ /* 0x000fe200078e00ff */
[----:B------:R-:W-:-:S03]  /*1a20*/  LOP3.LUT R16, R14, 0x28, RZ, 0xfc, !PT ;  /* 0x000000280e107812 */ /* 0x000fc600078efcff */
[----:B------:R-:W-:Y:S01]  /*1a30*/  @!P4 IMAD.IADD R25, R25, 0x1, -R0 ;  /* 0x000000011919c824 */ /* 0x000fe200078e0a00 */
[----:B------:R-:W-:Y:S01]  /*1a40*/  ISETP.GE.AND P4, PT, R12, RZ, PT ;  /* 0x000000ff0c00720c */ /* 0x000fe20003f86270 */
[----:B------:R-:W-:Y:S01]  /*1a50*/  IMAD.MOV R4, RZ, RZ, -R4 ;  /* 0x000000ffff047224 */ /* 0x000fe200078e0a04 */
        /* <DEDUP_REMOVED lines=9> */
[----:B------:R-:W-:Y:S01]  /*1af0*/  IMAD R37, R0, R6, R37 ;  /* 0x0000000600257224 */ /* 0x000fe200078e0225 */
[----:B------:R-:W-:Y:S01]  /*1b00*/  ISETP.GE.AND P2, PT, R8, RZ, PT ;  /* 0x000000ff0800720c */ /* 0x000fe20003f46270 */
[----:B------:R-:W-:Y:S01]  /*1b10*/  @!P4 IMAD.MOV R29, RZ, RZ, -R29 ;  /* 0x000000ffff1dc224 */ /* 0x000fe200078e0a1d */
[----:B------:R-:W-:Y:S01]  /*1b20*/  ISETP.GT.U32.AND P4, PT, R0, R35, PT ;  /* 0x000000230000720c */ /* 0x000fe20003f84070 */
[----:B------:R-:W-:Y:S01]  /*1b30*/  @!P3 IMAD.MOV R31, RZ, RZ, -R31 ;  /* 0x000000ffff1fb224 */ /* 0x000fe200078e0a1f */
[----:B------:R-:W-:-:S02]  /*1b40*/  LOP3.LUT R8, R14, 0x38, RZ, 0xfc, !PT ;  /* 0x000000380e087812 */ /* 0x000fc400078efcff */
[----:B------:R-:W-:Y:S02]  /*1b50*/  LOP3.LUT R6, R14, 0x3c, RZ, 0xfc, !PT ;  /* 0x0000003c0e067812 */ /* 0x000fe400078efcff */
[----:B------:R-:W-:Y:S02]  /*1b60*/  ISETP.GT.U32.AND P3, PT, R0, R37, PT ;  /* 0x000000250000720c */ /* 0x000fe40003f64070 */
[----:B------:R-:W-:Y:S01]  /*1b70*/  IABS R43, R8 ;  /* 0x00000008002b7213 */ /* 0x000fe20000000000 */
[--C-:B------:R-:W-:Y:S01]  /*1b80*/  @!P6 IMAD.IADD R39, R39, 0x1, -R0.reuse ;  /* 0x000000012727e824 */ /* 0x100fe200078e0a00 */
[----:B------:R-:W-:Y:S01]  /*1b90*/  IABS R41, R6 ;  /* 0x0000000600297213 */ /* 0x000fe20000000000 */
[----:B------:R-:W-:Y:S01]  /*1ba0*/  @!P2 IMAD.MOV R33, RZ, RZ, -R33 ;  /* 0x000000ffff21a224 */ /* 0x000fe200078e0a21 */
[----:B------:R-:W-:Y:S01]  /*1bb0*/  LOP3.LUT R18, R14, 0x24, RZ, 0xfc, !PT ;  /* 0x000000240e127812 */ /* 0x000fe200078efcff */
[----:B------:R-:W-:Y:S01]  /*1bc0*/  @!P4 IMAD.IADD R35, R35, 0x1, -R0 ;  /* 0x000000012323c824 */ /* 0x000fe200078e0a00 */
[----:B------:R-:W-:Y:S01]  /*1bd0*/  ISETP.GE.AND P4, PT, R6, RZ, PT ;  /* 0x000000ff0600720c */ /* 0x000fe20003f86270 */
[----:B------:R-:W-:Y:S01]  /*1be0*/  IMAD.HI.U32 R6, R3, R43, RZ ;  /* 0x0000002b03067227 */ /* 0x000fe200078e00ff */
[----:B------:R-:W-:-:S02]  /*1bf0*/  ISETP.GT.U32.AND P6, PT, R0, R39, PT ;  /* 0x000000270000720c */ /* 0x000fc40003fc4070 */
[----:B------:R-:W-:Y:S01]  /*1c00*/  IABS R53, R18 ;  /* 0x0000001200357213 */ /* 0x000fe20000000000 */
[----:B------:R-:W-:Y:S02]  /*1c10*/  IMAD.MOV R6, RZ, RZ, -R6 ;  /* 0x000000ffff067224 */ /* 0x000fe400078e0a06 */
[----:B------:R-:W-:Y:S01]  /*1c20*/  @!P3 IMAD.IADD R37, R37, 0x1, -R0 ;  /* 0x000000012525b824 */ /* 0x000fe200078e0a00 */
[----:B------:R-:W-:Y:S01]  /*1c30*/  ISETP.GE.AND P3, PT, R8, RZ, PT ;  /* 0x000000ff0800720c */ /* 0x000fe20003f66270 */
[C---:B------:R-:W-:Y:S02]  /*1c40*/  IMAD R43, R0.reuse, R6, R43 ;  /* 0x00000006002b7224 */ /* 0x040fe400078e022b */
[----:B------:R-:W-:Y:S01]  /*1c50*/  IMAD.HI.U32 R4, R3, R41, RZ ;  /* 0x0000002903047227 */ /* 0x000fe200078e00ff */
[----:B------:R-:W-:-:S03]  /*1c60*/  ISETP.GT.U32.AND P2, PT, R0, R37, PT ;  /* 0x000000250000720c */ /* 0x000fc60003f44070 */
[----:B------:R-:W-:Y:S01]  /*1c70*/  @!P6 IMAD.IADD R39, R39, 0x1, -R0 ;  /* 0x000000012727e824 */ /* 0x000fe200078e0a00 */
[----:B------:R-:W-:Y:S01]  /*1c80*/  ISETP.GT.U32.AND P6, PT, R0, R43, PT ;  /* 0x0000002b0000720c */ /* 0x000fe20003fc4070 */
[----:B------:R-:W-:Y:S02]  /*1c90*/  IMAD.MOV R4, RZ, RZ, -R4 ;  /* 0x000000ffff047224 */ /* 0x000fe400078e0a04 */
[----:B------:R-:W-:-:S04]  /*1ca0*/  IMAD.HI.U32 R8, R3, R45, RZ ;  /* 0x0000002d03087227 */ /* 0x000fc800078e00ff */
[----:B------:R-:W-:Y:S01]  /*1cb0*/  IMAD R41, R0, R4, R41 ;  /* 0x0000000400297224 */ /* 0x000fe200078e0229 */
[----:B------:R-:W-:Y:S01]  /*1cc0*/  LOP3.LUT R4, R14, 0x30, RZ, 0xfc, !PT ;  /* 0x000000300e047812 */ /* 0x000fe200078efcff */
[----:B------:R-:W-:Y:S02]  /*1cd0*/  @!P2 IMAD.IADD R37, R37, 0x1, -R0 ;  /* 0x000000012525a824 */ /* 0x000fe400078e0a00 */
[----:B------:R-:W-:Y:S01]  /*1ce0*/  IMAD.MOV R8, RZ, RZ, -R8 ;  /* 0x000000ffff087224 */ /* 0x000fe200078e0a08 */
[----:B------:R-:W-:Y:S01]  /*1cf0*/  ISETP.GT.U32.AND P2, PT, R0, R41, PT ;  /* 0x000000290000720c */ /* 0x000fe20003f44070 */
[----:B------:R-:W-:Y:S01]  /*1d00*/  @!P6 IMAD.IADD R43, R43, 0x1, -R0 ;  /* 0x000000012b2be824 */ /* 0x000fe200078e0a00 */
[----:B------:R-:W-:Y:S01]  /*1d10*/  IABS R47, R4 ;  /* 0x00000004002f7213 */ /* 0x000fe20000000000 */
[----:B------:R-:W-:Y:S01]  /*1d20*/  @!P5 IMAD.MOV R37, RZ, RZ, -R37 ;  /* 0x000000ffff25d224 */ /* 0x000fe200078e0a25 */
[----:B------:R-:W-:Y:S01]  /*1d30*/  ISETP.GE.AND P5, PT, R4, RZ, PT ;  /* 0x000000ff0400720c */ /* 0x000fe20003fa6270 */
[C---:B------:R-:W-:Y:S01]  /*1d40*/  IMAD R45, R0.reuse, R8, R45 ;  /* 0x00000008002d7224 */ /* 0x040fe200078e022d */
[----:B------:R-:W-:Y:S01]  /*1d50*/  ISETP.GT.U32.AND P6, PT, R0, R43, PT ;  /* 0x0000002b0000720c */ /* 0x000fe20003fc4070 */
[----:B------:R-:W-:-:S04]  /*1d60*/  IMAD.HI.U32 R4, R3, R47, RZ ;  /* 0x0000002f03047227 */ /* 0x000fc800078e00ff */
[----:B------:R-:W-:Y:S01]  /*1d70*/  @!P1 IMAD.MOV R35, RZ, RZ, -R35 ;  /* 0x000000ffff239224 */ /* 0x000fe200078e0a23 */
[----:B------:R-:W-:Y:S01]  /*1d80*/  ISETP.GE.AND P1, PT, R10, RZ, PT ;  /* 0x000000ff0a00720c */ /* 0x000fe20003f26270 */
[----:B------:R-:W-:Y:S01]  /*1d90*/  @!P0 IMAD.MOV R39, RZ, RZ, -R39 ;  /* 0x000000ffff278224 */ /* 0x000fe200078e0a27 */
[C---:B------:R-:W-:Y:S01]  /*1da0*/  ISETP.GT.U32.AND P0, PT, R0.reuse, R45, PT ;  /* 0x0000002d0000720c */ /* 0x040fe20003f04070 */
[----:B------:R-:W-:Y:S02]  /*1db0*/  IMAD.MOV R10, RZ, RZ, -R4 ;  /* 0x000000ffff0a7224 */ /* 0x000fe400078e0a04 */
[--C-:B------:R-:W-:Y:S02]  /*1dc0*/  @!P2 IMAD.IADD R41, R41, 0x1, -R0.reuse ;  /* 0x000000012929a824 */ /* 0x100fe400078e0a00 */
[C---:B------:R-:W-:Y:S02]  /*1dd0*/  IMAD R47, R0.reuse, R10, R47 ;  /* 0x0000000a002f7224 */ /* 0x040fe400078e022f */
[----:B------:R-:W-:Y:S01]  /*1de0*/  @!P6 IMAD.IADD R43, R43, 0x1, -R0 ;  /* 0x000000012b2be824 */ /* 0x000fe200078e0a00 */
[C---:B------:R-:W-:Y:S01]  /*1df0*/  ISETP.GT.U32.AND P2, PT, R0.reuse, R41, PT ;  /* 0x000000290000720c */ /* 0x040fe20003f44070 */
[----:B------:R-:W-:Y:S01]  /*1e00*/  IMAD.HI.U32 R6, R3, R49, RZ ;  /* 0x0000003103067227 */ /* 0x000fe200078e00ff */
[----:B------:R-:W-:-:S03]  /*1e10*/  ISETP.GT.U32.AND P6, PT, R0, R47, PT ;  /* 0x0000002f0000720c */ /* 0x000fc60003fc4070 */
[----:B------:R-:W-:Y:S02]  /*1e20*/  @!P0 IMAD.IADD R45, R45, 0x1, -R0 ;  /* 0x000000012d2d8824 */ /* 0x000fe400078e0a00 */
[----:B------:R-:W-:-:S03]  /*1e30*/  IMAD.HI.U32 R8, R3, R51, RZ ;  /* 0x0000003303087227 */ /* 0x000fc600078e00ff */
[----:B------:R-:W-:Y:S01]  /*1e40*/  ISETP.GT.U32.AND P0, PT, R0, R45, PT ;  /* 0x0000002d0000720c */ /* 0x000fe20003f04070 */
[----:B------:R-:W-:Y:S02]  /*1e50*/  IMAD.MOV R6, RZ, RZ, -R6 ;  /* 0x000000ffff067224 */ /* 0x000fe400078e0a06 */
[--C-:B------:R-:W-:Y:S01]  /*1e60*/  @!P2 IMAD.IADD R41, R41, 0x1, -R0.reuse ;  /* 0x000000012929a824 */ /* 0x100fe200078e0a00 */
[----:B------:R-:W-:Y:S01]  /*1e70*/  ISETP.GE.AND P2, PT, R12, RZ, PT ;  /* 0x000000ff0c00720c */ /* 0x000fe20003f46270 */
[----:B------:R-:W-:Y:S02]  /*1e80*/  @!P6 IMAD.IADD R47, R47, 0x1, -R0 ;  /* 0x000000012f2fe824 */ /* 0x000fe400078e0a00 */
[----:B------:R-:W-:Y:S02]  /*1e90*/  IMAD.MOV R8, RZ, RZ, -R8 ;  /* 0x000000ffff087224 */ /* 0x000fe400078e0a08 */
[----:B------:R-:W-:Y:S01]  /*1ea0*/  @!P4 IMAD.MOV R41, RZ, RZ, -R41 ;  /* 0x000000ffff29c224 */ /* 0x000fe200078e0a29 */
[C---:B------:R-:W-:Y:S01]  /*1eb0*/  ISETP.GT.U32.AND P4, PT, R0.reuse, R47, PT ;  /* 0x0000002f0000720c */ /* 0x040fe20003f84070 */
[----:B------:R-:W-:-:S02]  /*1ec0*/  IMAD R49, R0, R6, R49 ;  /* 0x0000000600317224 */ /* 0x000fc400078e0231 */
[----:B------:R-:W-:-:S04]  /*1ed0*/  IMAD.HI.U32 R4, R3, R53, RZ ;  /* 0x0000003503047227 */ /* 0x000fc800078e00ff */
[C---:B------:R-:W-:Y:S02]  /*1ee0*/  IMAD R51, R0.reuse, R8, R51 ;  /* 0x0000000800337224 */ /* 0x040fe400078e0233 */
[----:B------:R-:W-:Y:S01]  /*1ef0*/  @!P0 IMAD.IADD R45, R45, 0x1, -R0 ;  /* 0x000000012d2d8824 */ /* 0x000fe200078e0a00 */
[C---:B------:R-:W-:Y:S01]  /*1f00*/  ISETP.GT.U32.AND P0, PT, R0.reuse, R49, PT ;  /* 0x000000310000720c */ /* 0x040fe20003f04070 */
[----:B------:R-:W-:Y:S01]  /*1f10*/  IMAD.MOV R4, RZ, RZ, -R4 ;  /* 0x000000ffff047224 */ /* 0x000fe200078e0a04 */
[C---:B------:R-:W-:Y:S01]  /*1f20*/  ISETP.GT.U32.AND P6, PT, R0.reuse, R51, PT ;  /* 0x000000330000720c */ /* 0x040fe20003fc4070 */
[----:B------:R-:W-:Y:S02]  /*1f30*/  @!P4 IMAD.IADD R47, R47, 0x1, -R0 ;  /* 0x000000012f2fc824 */ /* 0x000fe400078e0a00 */
[----:B------:R-:W-:Y:S02]  /*1f40*/  IMAD R53, R0, R4, R53 ;  /* 0x0000000400357224 */ /* 0x000fe400078e0235 */
[----:B------:R-:W-:-:S03]  /*1f50*/  IMAD.HI.U32 R6, R3, R57, RZ ;  /* 0x0000003903067227 */ /* 0x000fc600078e00ff */
[C---:B------:R-:W-:Y:S01]  /*1f60*/  ISETP.GT.U32.AND P4, PT, R0.reuse, R53, PT ;  /* 0x000000350000720c */ /* 0x040fe20003f84070 */
[----:B------:R-:W-:Y:S02]  /*1f70*/  IMAD.MOV R6, RZ, RZ, -R6 ;  /* 0x000000ffff067224 */ /* 0x000fe400078e0a06 */
[--C-:B------:R-:W-:Y:S02]  /*1f80*/  @!P0 IMAD.IADD R49, R49, 0x1, -R0.reuse ;  /* 0x0000000131318824 */ /* 0x100fe400078e0a00 */
[----:B------:R-:W-:Y:S02]  /*1f90*/  @!P6 IMAD.IADD R51, R51, 0x1, -R0 ;  /* 0x000000013333e824 */ /* 0x000fe400078e0a00 */
[C---:B------:R-:W-:Y:S01]  /*1fa0*/  IMAD R57, R0.reuse, R6, R57 ;  /* 0x0000000600397224 */ /* 0x040fe200078e0239 */
[C---:B------:R-:W-:Y:S01]  /*1fb0*/  ISETP.GT.U32.AND P0, PT, R0.reuse, R49, PT ;  /* 0x000000310000720c */ /* 0x040fe20003f04070 */
[----:B------:R-:W-:Y:S01]  /*1fc0*/  IMAD.HI.U32 R4, R3, R55, RZ ;  /* 0x0000003703047227 */ /* 0x000fe200078e00ff */
[----:B------:R-:W-:-:S03]  /*1fd0*/  ISETP.GT.U32.AND P6, PT, R0, R51, PT ;  /* 0x000000330000720c */ /* 0x000fc60003fc4070 */
[----:B------:R-:W-:Y:S01]  /*1fe0*/  @!P4 IMAD.IADD R53, R53, 0x1, -R0 ;  /* 0x000000013535c824 */ /* 0x000fe200078e0a00 */
[----:B------:R-:W-:Y:S01]  /*1ff0*/  ISETP.GT.U32.AND P4, PT, R0, R57, PT ;  /* 0x000000390000720c */ /* 0x000fe20003f84070 */
[----:B------:R-:W-:-:S04]  /*2000*/  IMAD.HI.U32 R8, R3, R59, RZ ;  /* 0x0000003b03087227 */ /* 0x000fc800078e00ff */
[----:B------:R-:W-:Y:S02]  /*2010*/  IMAD.MOV R4, RZ, RZ, -R4 ;  /* 0x000000ffff047224 */ /* 0x000fe400078e0a04 */
[----:B------:R-:W-:Y:S02]  /*2020*/  IMAD.MOV R8, RZ, RZ, -R8 ;  /* 0x000000ffff087224 */ /* 0x000fe400078e0a08 */
[----:B------:R-:W-:Y:S02]  /*2030*/  IMAD R55, R0, R4, R55 ;  /* 0x0000000400377224 */ /* 0x000fe400078e0237 */
[--C-:B------:R-:W-:Y:S01]  /*2040*/  @!P0 IMAD.IADD R49, R49, 0x1, -R0.reuse ;  /* 0x0000000131318824 */ /* 0x100fe200078e0a00 */
[----:B------:R-:W-:Y:S01]  /*2050*/  ISETP.GE.AND P0, PT, R16, RZ, PT ;  /* 0x000000ff1000720c */ /* 0x000fe20003f06270 */
[----:B------:R-:W-:Y:S01]  /*2060*/  IMAD R59, R0, R8, R59 ;  /* 0x00000008003b7224 */ /* 0x000fe200078e023b */
[----:B------:R-:W-:Y:S01]  /*2070*/  LOP3.LUT R16, R14, 0x10, RZ, 0xfc, !PT ;  /* 0x000000100e107812 */ /* 0x000fe200078efcff */
[--C-:B------:R-:W-:Y:S01]  /*2080*/  @!P6 IMAD.IADD R51, R51, 0x1, -R0.reuse ;  /* 0x000000013333e824 */ /* 0x100fe200078e0a00 */
[C---:B------:R-:W-:Y:S01]  /*2090*/  ISETP.GT.U32.AND P6, PT, R0.reuse, R55, PT ;  /* 0x000000370000720c */ /* 0x040fe20003fc4070 */
[----:B------:R-:W-:Y:S01]  /*20a0*/  @!P4 IMAD.IADD R57, R57, 0x1, -R0 ;  /* 0x000000013939c824 */ /* 0x000fe200078e0a00 */
[----:B------:R-:W-:Y:S01]  /*20b0*/  IABS R63, R16 ;  /* 0x00000010003f7213 */ /* 0x000fe20000000000 */
[----:B------:R-:W-:Y:S01]  /*20c0*/  IMAD.HI.U32 R10, R3, R61, RZ ;  /* 0x0000003d030a7227 */ /* 0x000fe200078e00ff */
[----:B------:R-:W-:-:S03]  /*20d0*/  ISETP.GT.U32.AND P4, PT, R0, R59, PT ;  /* 0x0000003b0000720c */ /* 0x000fc60003f84070 */
[----:B------:R-:W-:-:S04]  /*20e0*/  IMAD.HI.U32 R4, R3, R63, RZ ;  /* 0x0000003f03047227 */ /* 0x000fc800078e00ff */
[----:B------:R-:W-:Y:S01]  /*20f0*/  @!P3 IMAD.MOV R43, RZ, RZ, -R43 ;  /* 0x000000ffff2bb224 */ /* 0x000fe200078e0a2b */
[----:B------:R-:W-:Y:S01]  /*2100*/  ISETP.GT.U32.AND P3, PT, R0, R53, PT ;  /* 0x000000350000720c */ /* 0x000fe20003f64070 */
[----:B------:R-:W-:Y:S01]  /*2110*/  @!P6 IMAD.IADD R55, R55, 0x1, -R0 ;  /* 0x000000013737e824 */ /* 0x000fe200078e0a00 */
[----:B------:R-:W-:Y:S01]  /*2120*/  ISETP.GE.AND P6, PT, R14, RZ, PT ;  /* 0x000000ff0e00720c */ /* 0x000fe20003fc6270 */
[----:B------:R-:W-:-:S04]  /*2130*/  IMAD.HI.U32 R6, R3, R65, RZ ;  /* 0x0000004103067227 */ /* 0x000fc800078e00ff */
[----:B------:R-:W-:Y:S01]  /*2140*/  IMAD.MOV R12, RZ, RZ, -R4 ;  /* 0x000000ffff0c7224 */ /* 0x000fe200078e0a04 */
[----:B------:R-:W-:Y:S01]  /*2150*/  LOP3.LUT R4, R14, 0x4, RZ, 0xfc, !PT ;  /* 0x000000040e047812 */ /* 0x000fe200078efcff */
[----:B------:R-:W-:Y:S02]  /*2160*/  IMAD.MOV R10, RZ, RZ, -R10 ;  /* 0x000000ffff0a7224 */ /* 0x000fe400078e0a0a */
[----:B------:R-:W-:Y:S02]  /*2170*/  IMAD.MOV R6, RZ, RZ, -R6 ;  /* 0x000000ffff067224 */ /* 0x000fe400078e0a06 */
[C---:B------:R-:W-:Y:S01]  /*2180*/  IMAD R63, R0.reuse, R12, R63 ;  /* 0x0000000c003f7224 */ /* 0x040fe200078e023f */
[----:B------:R-:W-:Y:S01]  /*2190*/  IABS R12, R4 ;  /* 0x00000004000c7213 */ /* 0x000fe20000000000 */
[----:B------:R-:W-:Y:S01]  /*21a0*/  @!P4 IMAD.IADD R59, R59, 0x1, -R0 ;  /* 0x000000013b3bc824 */ /* 0x000fe200078e0a00 */
[C---:B------:R-:W-:Y:S01]  /*21b0*/  ISETP.GT.U32.AND P4, PT, R0.reuse, R57, PT ;  /* 0x000000390000720c */ /* 0x040fe20003f84070 */
[----:B------:R-:W-:Y:S01]  /*21c0*/  @!P1 IMAD.MOV R45, RZ, RZ, -R45 ;  /* 0x000000ffff2d9224 */ /* 0x000fe200078e0a2d */
[C---:B------:R-:W-:Y:S01]  /*21d0*/  ISETP.GT.U32.AND P1, PT, R0.reuse, R55, PT ;  /* 0x000000370000720c */ /* 0x040fe20003f24070 */
[----:B------:R-:W-:-:S02]  /*21e0*/  IMAD R61, R0, R10, R61 ;  /* 0x0000000a003d7224 */ /* 0x000fc400078e023d */
[----:B------:R-:W-:-:S04]  /*21f0*/  IMAD.HI.U32 R10, R3, R69, RZ ;  /* 0x00000045030a7227 */ /* 0x000fc800078e00ff */
[C---:B------:R-:W-:Y:S02]  /*2200*/  IMAD R65, R0.reuse, R6, R65 ;  /* 0x0000000600417224 */ /* 0x040fe400078e0241 */
[----:B------:R-:W-:Y:S01]  /*2210*/  @!P5 IMAD.MOV R47, RZ, RZ, -R47 ;  /* 0x000000ffff2fd224 */ /* 0x000fe200078e0a2f */
[----:B------:R-:W-:Y:S01]  /*2220*/  ISETP.GT.U32.AND P5, PT, R0, R59, PT ;  /* 0x0000003b0000720c */ /* 0x000fe20003fa4070 */
[----:B------:R-:W-:-:S04]  /*2230*/  IMAD.HI.U32 R8, R3, R67, RZ ;  /* 0x0000004303087227 */ /* 0x000fc800078e00ff */
[----:B------:R-:W-:Y:S02]  /*2240*/  IMAD.MOV R10, RZ, RZ, -R10 ;  /* 0x000000ffff0a7224 */ /* 0x000fe400078e0a0a */
[----:B------:R-:W-:Y:S02]  /*2250*/  IMAD.MOV.U32 R6, RZ, RZ, R12 ;  /* 0x000000ffff067224 */ /* 0x000fe400078e000c */
[----:B------:R-:W-:Y:S01]  /*2260*/  @!P2 IMAD.MOV R49, RZ, RZ, -R49 ;  /* 0x000000ffff31a224 */ /* 0x000fe200078e0a31 */
[C---:B------:R-:W-:Y:S01]  /*2270*/  ISETP.GT.U32.AND P2, PT, R0.reuse, R61, PT ;  /* 0x0000003d0000720c */ /* 0x040fe20003f44070 */
[----:B------:R-:W-:Y:S01]  /*2280*/  @!P0 IMAD.MOV R51, RZ, RZ, -R51 ;  /* 0x000000ffff338224 */ /* 0x000fe200078e0a33 */
[C---:B------:R-:W-:Y:S01]  /*2290*/  ISETP.GT.U32.AND P0, PT, R0.reuse, R63, PT ;  /* 0x0000003f0000720c */ /* 0x040fe20003f04070 */
[----:B------:R-:W-:Y:S01]  /*22a0*/  @!P3 IMAD.IADD R53, R53, 0x1, -R0 ;  /* 0x000000013535b824 */ /* 0x000fe200078e0a00 */
[----:B------:R-:W-:Y:S01]  /*22b0*/  ISETP.GT.U32.AND P3, PT, R0, R65, PT ;  /* 0x000000410000720c */ /* 0x000fe20003f64070 */
[----:B------:R-:W-:-:S02]  /*22c0*/  IMAD.MOV R8, RZ, RZ, -R8 ;  /* 0x000000ffff087224 */ /* 0x000fc400078e0a08 */
[----:B------:R-:W-:Y:S02]  /*22d0*/  IMAD R69, R0, R10, R69 ;  /* 0x0000000a00457224 */ /* 0x000fe400078e0245 */
[----:B------:R-:W-:-:S04]  /*22e0*/  IMAD.HI.U32 R3, R3, R6, RZ ;  /* 0x0000000603037227 */ /* 0x000fc800078e00ff */
[C---:B------:R-:W-:Y:S02]  /*22f0*/  IMAD R67, R0.reuse, R8, R67 ;  /* 0x0000000800437224 */ /* 0x040fe400078e0243 */
[--C-:B------:R-:W-:Y:S01]  /*2300*/  @!P1 IMAD.IADD R55, R55, 0x1, -R0.reuse ;  /* 0x0000000137379824 */ /* 0x100fe200078e0a00 */
[C---:B------:R-:W-:Y:S01]  /*2310*/  ISETP.GT.U32.AND P1, PT, R0.reuse, R69, PT ;  /* 0x000000450000720c */ /* 0x040fe20003f24070 */
[----:B------:R-:W-:Y:S02]  /*2320*/  IMAD.MOV R3, RZ, RZ, -R3 ;  /* 0x000000ffff037224 */ /* 0x000fe400078e0a03 */
[----:B------:R-:W-:Y:S01]  /*2330*/  @!P5 IMAD.IADD R59, R59, 0x1, -R0 ;  /* 0x000000013b3bd824 */ /* 0x000fe200078e0a00 */
[C---:B------:R-:W-:Y:S01]  /*2340*/  ISETP.GT.U32.AND P5, PT, R0.reuse, R67, PT ;  /* 0x000000430000720c */ /* 0x040fe20003fa4070 */
[----:B------:R-:W-:Y:S02]  /*2350*/  IMAD R3, R0, R3, R6 ;  /* 0x0000000300037224 */ /* 0x000fe400078e0206 */
[--C-:B------:R-:W-:Y:S01]  /*2360*/  @!P4 IMAD.IADD R57, R57, 0x1, -R0.reuse ;  /* 0x000000013939c824 */ /* 0x100fe200078e0a00 */
[----:B------:R-:W-:Y:S01]  /*2370*/  ISETP.GE.AND P4, PT, R18, RZ, PT ;  /* 0x000000ff1200720c */ /* 0x000fe20003f86270 */
[--C-:B------:R-:W-:Y:S01]  /*2380*/  @!P2 IMAD.IADD R61, R61, 0x1, -R0.reuse ;  /* 0x000000013d3da824 */ /* 0x100fe200078e0a00 */
[----:B------:R-:W-:Y:S01]  /*2390*/  ISETP.GE.AND P2, PT, R20, RZ, PT ;  /* 0x000000ff1400720c */ /* 0x000fe20003f46270 */
[--C-:B------:R-:W-:Y:S01]  /*23a0*/  @!P0 IMAD.IADD R63, R63, 0x1, -R0.reuse ;  /* 0x000000013f3f8824 */ /* 0x100fe200078e0a00 */
[----:B------:R-:W-:Y:S01]  /*23b0*/  ISETP.GE.AND P0, PT, R22, RZ, PT ;  /* 0x000000ff1600720c */ /* 0x000fe20003f06270 */
[--C-:B------:R-:W-:Y:S01]  /*23c0*/  @!P3 IMAD.IADD R65, R65, 0x1, -R0.reuse ;  /* 0x000000014141b824 */ /* 0x100fe200078e0a00 */
[----:B------:R-:W-:Y:S01]  /*23d0*/  ISETP.GT.U32.AND P3, PT, R0, R3, PT ;  /* 0x000000030000720c */ /* 0x000fe20003f64070 */
[--C-:B------:R-:W-:Y:S01]  /*23e0*/  @!P1 IMAD.IADD R69, R69, 0x1, -R0.reuse ;  /* 0x0000000145459824 */ /* 0x100fe200078e0a00 */
[----:B------:R-:W-:Y:S01]  /*23f0*/  ISETP.GE.AND P1, PT, R24, RZ, PT ;  /* 0x000000ff1800720c */ /* 0x000fe20003f26270 */
[----:B------:R-:W-:Y:S01]  /*2400*/  @!P5 IMAD.IADD R67, R67, 0x1, -R0 ;  /* 0x000000014343d824 */ /* 0x000fe200078e0a00 */
[----:B------:R-:W-:Y:S01]  /*2410*/  ISETP.GT.U32.AND P5, PT, R0, R65, PT ;  /* 0x000000410000720c */ /* 0x000fe20003fa4070 */
[----:B------:R-:W-:-:S02]  /*2420*/  IMAD.U32 R6, RZ, RZ, UR12 ;  /* 0x0000000cff067e24 */ /* 0x000fc4000f8e00ff */
[----:B------:R-:W-:Y:S01]  /*2430*/  @!P4 IMAD.MOV R53, RZ, RZ, -R53 ;  /* 0x000000ffff35c224 */ /* 0x000fe200078e0a35 */
[C---:B------:R-:W-:Y:S01]  /*2440*/  ISETP.GT.U32.AND P4, PT, R0.reuse, R61, PT ;  /* 0x0000003d0000720c */ /* 0x040fe20003f84070 */
[----:B------:R-:W-:Y:S01]  /*2450*/  @!P2 IMAD.MOV R55, RZ, RZ, -R55 ;  /* 0x000000ffff37a224 */ /* 0x000fe200078e0a37 */
[C---:B------:R-:W-:Y:S01]  /*2460*/  ISETP.GT.U32.AND P2, PT, R0.reuse, R63, PT ;  /* 0x0000003f0000720c */ /* 0x040fe20003f44070 */
[----:B------:R-:W-:Y:S01]  /*2470*/  @!P0 IMAD.MOV R57, RZ, RZ, -R57 ;  /* 0x000000ffff398224 */ /* 0x000fe200078e0a39 */
[C---:B------:R-:W-:Y:S01]  /*2480*/  ISETP.GT.U32.AND P0, PT, R0.reuse, R69, PT ;  /* 0x000000450000720c */ /* 0x040fe20003f04070 */
[--C-:B------:R-:W-:Y:S01]  /*2490*/  @!P3 IMAD.IADD R3, R3, 0x1, -R0.reuse ;  /* 0x000000010303b824 */ /* 0x100fe200078e0a00 */
[C---:B------:R-:W-:Y:S01]  /*24a0*/  ISETP.GT.U32.AND P3, PT, R0.reuse, R67, PT ;  /* 0x000000430000720c */ /* 0x040fe20003f64070 */
[----:B------:R-:W-:Y:S02]  /*24b0*/  @!P1 IMAD.MOV R59, RZ, RZ, -R59 ;  /* 0x000000ffff3b9224 */ /* 0x000fe400078e0a3b */
[--C-:B------:R-:W-:Y:S01]  /*24c0*/  @!P5 IMAD.IADD R65, R65, 0x1, -R0.reuse ;  /* 0x000000014141d824 */ /* 0x100fe200078e0a00 */
[----:B------:R-:W-:Y:S01]  /*24d0*/  ISETP.GT.U32.AND P1, PT, R0, R3, PT ;  /* 0x000000030000720c */ /* 0x000fe20003f24070 */
[----:B------:R-:W-:Y:S01]  /*24e0*/  VIADD R6, R6, 0x1000 ;  /* 0x0000100006067836 */ /* 0x000fe20000000000 */
[----:B------:R-:W-:Y:S01]  /*24f0*/  ISETP.GE.AND P5, PT, R28, RZ, PT ;  /* 0x000000ff1c00720c */ /* 0x000fe20003fa6270 */
[--C-:B------:R-:W-:Y:S01]  /*2500*/  @!P4 IMAD.IADD R61, R61, 0x1, -R0.reuse ;  /* 0x000000013d3dc824 */ /* 0x100fe200078e0a00 */
[----:B------:R-:W-:Y:S01]  /*2510*/  ISETP.GE.AND P4, PT, R26, RZ, PT ;  /* 0x000000ff1a00720c */ /* 0x000fe20003f86270 */
[--C-:B------:R-:W-:Y:S01]  /*2520*/  @!P2 IMAD.IADD R63, R63, 0x1, -R0.reuse ;  /* 0x000000013f3fa824 */ /* 0x100fe200078e0a00 */
[----:B------:R-:W-:Y:S01]  /*2530*/  ISETP.GE.AND P2, PT, R16, RZ, PT ;  /* 0x000000ff1000720c */ /* 0x000fe20003f46270 */
[--C-:B------:R-:W-:Y:S01]  /*2540*/  @!P0 IMAD.IADD R69, R69, 0x1, -R0.reuse ;  /* 0x0000000145458824 */ /* 0x100fe200078e0a00 */
[----:B------:R-:W-:Y:S01]  /*2550*/  ISETP.GE.AND P0, PT, R30, RZ, PT ;  /* 0x000000ff1e00720c */ /* 0x000fe20003f06270 */
[--C-:B------:R-:W-:Y:S01]  /*2560*/  @!P3 IMAD.IADD R67, R67, 0x1, -R0.reuse ;  /* 0x000000014343b824 */ /* 0x100fe200078e0a00 */
[----:B------:R-:W-:Y:S01]  /*2570*/  ISETP.GE.AND P3, PT, R4, RZ, PT ;  /* 0x000000ff0400720c */ /* 0x000fe20003f66270 */
[----:B------:R-:W-:Y:S01]  /*2580*/  @!P6 IMAD.MOV R69, RZ, RZ, -R69 ;  /* 0x000000ffff45e224 */ /* 0x000fe200078e0a45 */
[----:B------:R-:W-:Y:S01]  /*2590*/  LOP3.LUT R4, R160, 0x1f, RZ, 0xc0, !PT ;  /* 0x0000001fa0047812 */ /* 0x000fe200078ec0ff */
[----:B------:R-:W-:Y:S01]  /*25a0*/  @!P1 IMAD.IADD R3, R3, 0x1, -R0 ;  /* 0x0000000103039824 */ /* 0x000fe200078e0a00 */
[----:B------:R-:W-:Y:S01]  /*25b0*/  ISETP.NE.AND P1, PT, R13, RZ, PT ;  /* 0x000000ff0d00720c */ /* 0x000fe20003f25270 */
[----:B------:R-:W-:Y:S01]  /*25c0*/  @!P5 IMAD.MOV R65, RZ, RZ, -R65 ;  /* 0x000000ffff41d224 */ /* 0x000fe200078e0a41 */
[----:B------:R-:W-:Y:S01]  /*25d0*/  LOP3.LUT R0, RZ, R13, RZ, 0x33, !PT ;  /* 0x0000000dff007212 */ /* 0x000fe200078e33ff */
[----:B------:R-:W-:Y:S01]  /*25e0*/  @!P4 IMAD.MOV R61, RZ, RZ, -R61 ;  /* 0x000000ffff3dc224 */ /* 0x000fe200078e0a3d */
[----:B------:R-:W0:Y:S01]  /*25f0*/  LDC R160, c[0x0][0x238] ;  /* 0x00008e00ffa07b82 */ /* 0x000e220000000800 */
[----:B------:R-:W-:Y:S01]  /*2600*/  @!P2 IMAD.MOV R63, RZ, RZ, -R63 ;  /* 0x000000ffff3fa224 */ /* 0x000fe200078e0a3f */
[C---:B------:R-:W-:Y:S01]  /*2610*/  SEL R17, R0.reuse, R17, !P1 ;  /* 0x0000001100117207 */ /* 0x040fe20004800000 */
[----:B------:R-:W-:Y:S01]  /*2620*/  @!P0 IMAD.MOV R67, RZ, RZ, -R67 ;  /* 0x000000ffff438224 */ /* 0x000fe200078e0a43 */
[C---:B------:R-:W-:Y:S01]  /*2630*/  SEL R31, R0.reuse, R31, !P1 ;  /* 0x0000001f001f7207 */ /* 0x040fe20004800000 */
[----:B------:R-:W-:Y:S01]  /*2640*/  @!P3 IMAD.MOV R3, RZ, RZ, -R3 ;  /* 0x000000ffff03b224 */ /* 0x000fe200078e0a03 */
[C---:B------:R-:W-:Y:S01]  /*2650*/  SEL R7, R0.reuse, R7, !P1 ;  /* 0x0000000700077207 */ /* 0x040fe20004800000 */
[----:B------:R-:W-:Y:S01]  /*2660*/  IMAD R17, R17, UR6, RZ ;  /* 0x0000000611117c24 */ /* 0x000fe2000f8e02ff */
        /* <DEDUP_REMOVED lines=56> */
[----:B------:R-:W-:Y:S01]  /*29f0*/  SEL R0, R0, R69, !P1 ;  /* 0x0000004500007207 */ /* 0x000fe20004800000 */
[----:B------:R-:W-:Y:S01]  /*2a00*/  IMAD R67, R67, UR6, RZ ;  /* 0x0000000643437c24 */ /* 0x000fe2000f8e02ff */
[----:B------:R-:W-:Y:S01]  /*2a10*/  SHF.R.S32.HI R166, RZ, 0x1f, R17 ;  /* 0x0000001fffa67819 */ /* 0x000fe20000011411 */
[----:B------:R-:W-:Y:S01]  /*2a20*/  IMAD R240, R3, UR6, RZ ;  /* 0x0000000603f07c24 */ /* 0x000fe2000f8e02ff */
[----:B------:R-:W-:Y:S01]  /*2a30*/  IADD3 R177, P1, R17, UR16, RZ ;  /* 0x0000001011b17c10 */ /* 0x000fe2000ff3e0ff */
[----:B------:R-:W-:Y:S01]  /*2a40*/  IMAD R0, R0, UR6, RZ ;  /* 0x0000000600007c24 */ /* 0x000fe2000f8e02ff */
[----:B------:R-:W-:Y:S01]  /*2a50*/  SHF.R.S32.HI R20, RZ, 0x1f, R31 ;  /* 0x0000001fff147819 */ /* 0x000fe2000001141f */
[----:B0-----:R-:W-:Y:S01]  /*2a60*/  IMAD.SHL.U32 R251, R160, 0x20, RZ ;  /* 0x00000020a0fb7824 */ /* 0x001fe200078e00ff */
[----:B------:R-:W-:Y:S01]  /*2a70*/  IADD3.X R166, R166, UR17, RZ, P1, !PT ;  /* 0x00000011a6a67c10 */ /* 0x000fe20008ffe4ff */
[----:B------:R-:W-:Y:S01]  /*2a80*/  IMAD.SHL.U32 R252, R160, 0x2, RZ ;  /* 0x00000002a0fc7824 */ /* 0x000fe200078e00ff */
[----:B------:R-:W-:-:S02]  /*2a90*/  IADD3 R165, P1, R31, UR16, RZ ;  /* 0x000000101fa57c10 */ /* 0x000fc4000ff3e0ff */
[----:B------:R-:W-:Y:S02]  /*2aa0*/  CS2R R30, SRZ ;  /* 0x00000000001e7805 */ /* 0x000fe4000001ff00 */
[----:B------:R-:W-:Y:S02]  /*2ab0*/  SHF.R.S32.HI R174, RZ, 0x1f, R7 ;  /* 0x0000001fffae7819 */ /* 0x000fe40000011407 */
[----:B------:R-:W-:Y:S02]  /*2ac0*/  CS2R R68, SRZ ;  /* 0x0000000000447805 */ /* 0x000fe4000001ff00 */
[----:B------:R-:W-:Y:S01]  /*2ad0*/  IADD3 R3, P5, R7, UR16, RZ ;  /* 0x0000001007037c10 */ /* 0x000fe2000ffbe0ff */
[----:B------:R-:W-:Y:S01]  /*2ae0*/  UMOV UR6, 0xffffff80 ;  /* 0xffffff8000067882 */ /* 0x000fe20000000000 */
[----:B------:R-:W-:Y:S01]  /*2af0*/  SHF.R.S32.HI R172, RZ, 0x1f, R9 ;  /* 0x0000001fffac7819 */ /* 0x000fe20000011409 */
[----:B------:R-:W-:Y:S01]  /*2b00*/  UIADD3.64 UR4, UR4, -UR6, URZ ;  /* 0x8000000604047297 */ /* 0x000fe2000fffe03f */
[----:B------:R-:W-:-:S02]  /*2b10*/  IADD3 R180, P4, R9, UR16, RZ ;  /* 0x0000001009b47c10 */ /* 0x000fc4000ff9e0ff */
[----:B------:R-:W-:Y:S02]  /*2b20*/  SHF.R.S32.HI R170, RZ, 0x1f, R11 ;  /* 0x0000001fffaa7819 */ /* 0x000fe4000001140b */
[----:B------:R-:W-:Y:S02]  /*2b30*/  IADD3 R179, P3, R11, UR16, RZ ;  /* 0x000000100bb37c10 */ /* 0x000fe4000ff7e0ff */
[----:B------:R-:W-:Y:S02]  /*2b40*/  SHF.R.S32.HI R168, RZ, 0x1f, R15 ;  /* 0x0000001fffa87819 */ /* 0x000fe4000001140f */
[----:B------:R-:W-:Y:S02]  /*2b50*/  IADD3 R178, P2, R15, UR16, RZ ;  /* 0x000000100fb27c10 */ /* 0x000fe4000ff5e0ff */
[----:B------:R-:W-:Y:S02]  /*2b60*/  SHF.R.S32.HI R164, RZ, 0x1f, R19 ;  /* 0x0000001fffa47819 */ /* 0x000fe40000011413 */
[----:B------:R-:W-:-:S02]  /*2b70*/  IADD3 R176, P0, R19, UR16, RZ ;  /* 0x0000001013b07c10 */ /* 0x000fc4000ff1e0ff */
[----:B------:R-:W-:Y:S02]  /*2b80*/  IADD3.X R20, R20, UR17, RZ, P1, !PT ;  /* 0x0000001114147c10 */ /* 0x000fe40008ffe4ff */
[----:B------:R-:W-:Y:S02]  /*2b90*/  SHF.R.S32.HI R10, RZ, 0x1f, R45 ;  /* 0x0000001fff0a7819 */ /* 0x000fe4000001142d */
[----:B------:R-:W-:Y:S02]  /*2ba0*/  IADD3 R19, P1, R45, UR16, RZ ;  /* 0x000000102d137c10 */ /* 0x000fe4000ff3e0ff */
[----:B------:R-:W-:Y:S02]  /*2bb0*/  CS2R R44, SRZ ;  /* 0x00000000002c7805 */ /* 0x000fe4000001ff00 */
[----:B------:R-:W-:Y:S02]  /*2bc0*/  IADD3.X R174, R174, UR17, RZ, P5, !PT ;  /* 0x00000011aeae7c10 */ /* 0x000fe4000affe4ff */
[----:B------:R-:W-:-:S02]  /*2bd0*/  IADD3.X R172, R172, UR17, RZ, P4, !PT ;  /* 0x00000011acac7c10 */ /* 0x000fc4000a7fe4ff */
[----:B------:R-:W-:Y:S02]  /*2be0*/  IADD3.X R170, R170, UR17, RZ, P3, !PT ;  /* 0x00000011aaaa7c10 */ /* 0x000fe40009ffe4ff */
[----:B------:R-:W-:Y:S02]  /*2bf0*/  IADD3.X R168, R168, UR17, RZ, P2, !PT ;  /* 0x00000011a8a87c10 */ /* 0x000fe400097fe4ff */
[----:B------:R-:W-:Y:S02]  /*2c00*/  SHF.R.S32.HI R158, RZ, 0x1f, R21 ;  /* 0x0000001fff9e7819 */ /* 0x000fe40000011415 */
[----:B------:R-:W-:Y:S02]  /*2c10*/  IADD3 R175, P6, R21, UR16, RZ ;  /* 0x0000001015af7c10 */ /* 0x000fe4000ffde0ff */
[----:B------:R-:W-:Y:S02]  /*2c20*/  SHF.R.S32.HI R156, RZ, 0x1f, R23 ;  /* 0x0000001fff9c7819 */ /* 0x000fe40000011417 */
[----:B------:R-:W-:-:S02]  /*2c30*/  IADD3 R173, P5, R23, UR16, RZ ;  /* 0x0000001017ad7c10 */ /* 0x000fc4000ffbe0ff */
[----:B------:R-:W-:Y:S02]  /*2c40*/  SHF.R.S32.HI R154, RZ, 0x1f, R25 ;  /* 0x0000001fff9a7819 */ /* 0x000fe40000011419 */
[----:B------:R-:W-:Y:S02]  /*2c50*/  IADD3 R171, P4, R25, UR16, RZ ;  /* 0x0000001019ab7c10 */ /* 0x000fe4000ff9e0ff */
[----:B------:R-:W-:Y:S02]  /*2c60*/  CS2R R24, SRZ ;  /* 0x0000000000187805 */ /* 0x000fe4000001ff00 */
[----:B------:R-:W-:Y:S02]  /*2c70*/  SHF.R.S32.HI R152, RZ, 0x1f, R27 ;  /* 0x0000001fff987819 */ /* 0x000fe4000001141b */
[----:B------:R-:W-:Y:S02]  /*2c80*/  IADD3 R169, P3, R27, UR16, RZ ;  /* 0x000000101ba97c10 */ /* 0x000fe4000ff7e0ff */
[----:B------:R-:W-:-:S02]  /*2c90*/  CS2R R26, SRZ ;  /* 0x00000000001a7805 */ /* 0x000fc4000001ff00 */
[----:B------:R-:W-:Y:S02]  /*2ca0*/  SHF.R.S32.HI R22, RZ, 0x1f, R29 ;  /* 0x0000001fff167819 */ /* 0x000fe4000001141d */
[----:B------:R-:W-:Y:S02]  /*2cb0*/  IADD3 R167, P2, R29, UR16, RZ ;  /* 0x000000101da77c10 */ /* 0x000fe4000ff5e0ff */
[----:B------:R-:W-:Y:S02]  /*2cc0*/  CS2R R28, SRZ ;  /* 0x00000000001c7805 */ /* 0x000fe4000001ff00 */
[----:B------:R-:W-:Y:S02]  /*2cd0*/  IADD3.X R10, R10, UR17, RZ, P1, !PT ;  /* 0x000000110a0a7c10 */ /* 0x000fe40008ffe4ff */
[----:B------:R-:W-:Y:S02]  /*2ce0*/  SHF.R.U32.HI R6, RZ, 0x4, R6 ;  /* 0x00000004ff067819 */ /* 0x000fe40000011606 */
[----:B------:R-:W-:-:S02]  /*2cf0*/  SHF.R.S32.HI R225, RZ, 0x1f, R59 ;  /* 0x0000001fffe17819 */ /* 0x000fc4000001143b */
[----:B------:R-:W-:Y:S02]  /*2d00*/  IADD3 R227, P1, R59, UR16, RZ ;  /* 0x000000103be37c10 */ /* 0x000fe4000ff3e0ff */
[----:B------:R-:W-:Y:S02]  /*2d10*/  CS2R R58, SRZ ;  /* 0x00000000003a7805 */ /* 0x000fe4000001ff00 */
[----:B------:R-:W-:Y:S02]  /*2d20*/  IADD3.X R164, R164, UR17, RZ, P0, !PT ;  /* 0x00000011a4a47c10 */ /* 0x000fe400087fe4ff */
[----:B------:R-:W-:Y:S02]  /*2d30*/  IADD3.X R158, R158, UR17, RZ, P6, !PT ;  /* 0x000000119e9e7c10 */ /* 0x000fe4000b7fe4ff */
[----:B------:R-:W-:Y:S02]  /*2d40*/  IADD3.X R156, R156, UR17, RZ, P5, !PT ;  /* 0x000000119c9c7c10 */ /* 0x000fe4000affe4ff */
[----:B------:R-:W-:-:S02]  /*2d50*/  IADD3.X R154, R154, UR17, RZ, P4, !PT ;  /* 0x000000119a9a7c10 */ /* 0x000fc4000a7fe4ff */
[----:B------:R-:W-:Y:S02]  /*2d60*/  IADD3.X R152, R152, UR17, RZ, P3, !PT ;  /* 0x0000001198987c10 */ /* 0x000fe40009ffe4ff */
[----:B------:R-:W-:Y:S02]  /*2d70*/  IADD3.X R22, R22, UR17, RZ, P2, !PT ;  /* 0x0000001116167c10 */ /* 0x000fe400097fe4ff */
[----:B------:R-:W-:Y:S02]  /*2d80*/  SHF.R.S32.HI R18, RZ, 0x1f, R33 ;  /* 0x0000001fff127819 */ /* 0x000fe40000011421 */
[----:B------:R-:W-:Y:S02]  /*2d90*/  IADD3 R159, P0, R33, UR16, RZ ;  /* 0x00000010219f7c10 */ /* 0x000fe4000ff1e0ff */
[----:B------:R-:W-:Y:S02]  /*2da0*/  CS2R R32, SRZ ;  /* 0x0000000000207805 */ /* 0x000fe4000001ff00 */
[----:B------:R-:W-:-:S02]  /*2db0*/  SHF.R.S32.HI R16, RZ, 0x1f, R35 ;  /* 0x0000001fff107819 */ /* 0x000fc40000011423 */
[----:B------:R-:W-:Y:S02]  /*2dc0*/  IADD3 R157, P6, R35, UR16, RZ ;  /* 0x00000010239d7c10 */ /* 0x000fe4000ffde0ff */
[----:B------:R-:W-:Y:S02]  /*2dd0*/  CS2R R34, SRZ ;  /* 0x0000000000227805 */ /* 0x000fe4000001ff00 */
        /* <DEDUP_REMOVED lines=12> */
[----:B------:R-:W-:Y:S02]  /*2ea0*/  SGXT.U32 R6, R6, 0xe ;  /* 0x0000000e0606781a */ /* 0x000fe40000000000 */
[----:B------:R-:W-:Y:S02]  /*2eb0*/  IADD3.X R225, R225, UR17, RZ, P1, !PT ;  /* 0x00000011e1e17c10 */ /* 0x000fe40008ffe4ff */
[----:B------:R-:W-:Y:S01]  /*2ec0*/  IADD3 R7, P1, R2, UR8, RZ ;  /* 0x0000000802077c10 */ /* 0x000fe2000ff3e0ff */
[----:B------:R-:W-:Y:S01]  /*2ed0*/  ULDC UR8, c[0x0][0x23c] ;  /* 0x00008f0000087ab9 */ /* 0x000fe20000000800 */
[----:B------:R-:W-:-:S02]  /*2ee0*/  IADD3.X R18, R18, UR17, RZ, P0, !PT ;  /* 0x0000001112127c10 */ /* 0x000fc400087fe4ff */
[----:B------:R-:W-:Y:S02]  /*2ef0*/  IADD3.X R16, R16, UR17, RZ, P6, !PT ;  /* 0x0000001110107c10 */ /* 0x000fe4000b7fe4ff */
[----:B------:R-:W-:Y:S02]  /*2f00*/  IADD3.X R14, R14, UR17, RZ, P5, !PT ;  /* 0x000000110e0e7c10 */ /* 0x000fe4000affe4ff */
[----:B------:R-:W-:Y:S02]  /*2f10*/  IADD3.X R13, R13, UR17, RZ, P4, !PT ;  /* 0x000000110d0d7c10 */ /* 0x000fe4000a7fe4ff */
[----:B------:R-:W-:Y:S02]  /*2f20*/  IADD3.X R12, R12, UR17, RZ, P3, !PT ;  /* 0x000000110c0c7c10 */ /* 0x000fe40009ffe4ff */
[----:B------:R-:W-:Y:S02]  /*2f30*/  IADD3.X R11, R11, UR17, RZ, P2, !PT ;  /* 0x000000110b0b7c10 */ /* 0x000fe400097fe4ff */
[----:B------:R-:W-:-:S02]  /*2f40*/  R2UR UR10, R6 ;  /* 0x00000000060a72ca */ /* 0x000fc400000e0000 */
        /* <DEDUP_REMOVED lines=18> */
[----:B------:R-:W-:Y:S01]  /*3070*/  LEA.HI.X.SX32 R6, R2, UR9, 0x1, P1 ;  /* 0x0000000902067c11 */ /* 0x000fe200088f0eff */
[----:B------:R-:W-:Y:S01]  /*3080*/  IMAD R2, R4, UR8, RZ ;  /* 0x0000000804027c24 */ /* 0x000fe2000f8e02ff */
[----:B------:R-:W-:Y:S01]  /*3090*/  IADD3.X R9, R9, UR17, RZ, P0, !PT ;  /* 0x0000001109097c10 */ /* 0x000fe200087fe4ff */
[----:B------:R-:W-:Y:S01]  /*30a0*/  ULDC UR9, c[0x0][0x230] ;  /* 0x00008c0000097ab9 */ /* 0x000fe20000000800 */
[----:B------:R-:W-:Y:S02]  /*30b0*/  IADD3.X R8, R8, UR17, RZ, P6, !PT ;  /* 0x0000001108087c10 */ /* 0x000fe4000b7fe4ff */
[----:B------:R-:W-:Y:S02]  /*30c0*/  IADD3.X R209, R209, UR17, RZ, P5, !PT ;  /* 0x00000011d1d17c10 */ /* 0x000fe4000affe4ff */
[----:B------:R-:W-:Y:S02]  /*30d0*/  IADD3.X R213, R213, UR17, RZ, P4, !PT ;  /* 0x00000011d5d57c10 */ /* 0x000fe4000a7fe4ff */
[----:B------:R-:W-:-:S02]  /*30e0*/  SHF.R.S32.HI R239, RZ, 0x1f, R240 ;  /* 0x0000001fffef7819 */ /* 0x000fc400000114f0 */
        /* <DEDUP_REMOVED lines=14> */
[----:B------:R-:W-:Y:S02]  /*31d0*/  IADD3 R240, P3, R240, UR16, RZ ;  /* 0x00000010f0f07c10 */ /* 0x000fe4000ff7e0ff */
[----:B------:R-:W-:Y:S02]  /*31e0*/  SHF.R.S32.HI R241, RZ, 0x1f, R0 ;  /* 0x0000001ffff17819 */ /* 0x000fe40000011400 */
[----:B------:R-:W-:Y:S01]  /*31f0*/  IADD3 R242, P2, R0, UR16, RZ ;  /* 0x0000001000f27c10 */ /* 0x000fe2000ff5e0ff */
[----:B------:R-:W-:Y:S01]  /*3200*/  USHF.L.U32 UR16, UR8, 0x5, URZ ;  /* 0x0000000508107899 */ /* 0x000fe2000800063f */
[----:B------:R-:W-:Y:S01]  /*3210*/  IMAD.U32 R0, RZ, RZ, UR9 ;  /* 0x00000009ff007e24 */ /* 0x000fe2000f8e00ff */
[----:B------:R-:W-:-:S02]  /*3220*/  SHF.R.S32.HI R248, RZ, 0x1f, R2 ;  /* 0x0000001ffff87819 */ /* 0x000fc40000011402 */
[----:B------:R-:W-:Y:S02]  /*3230*/  LOP3.LUT R160, R246, 0x10, RZ, 0x3c, !PT ;  /* 0x00000010f6a07812 */ /* 0x000fe400078e3cff */
[----:B------:R-:W-:Y:S02]  /*3240*/  IADD3.X R229, R229, UR17, RZ, P0, !PT ;  /* 0x00000011e5e57c10 */ /* 0x000fe400087fe4ff */
[----:B------:R-:W-:Y:S02]  /*3250*/  IADD3.X R233, R233, UR17, RZ, P6, !PT ;  /* 0x00000011e9e97c10 */ /* 0x000fe4000b7fe4ff */
[----:B------:R-:W-:Y:S02]  /*3260*/  IADD3.X R235, R235, UR17, RZ, P5, !PT ;  /* 0x00000011ebeb7c10 */ /* 0x000fe4000affe4ff */
[----:B------:R-:W-:Y:S02]  /*3270*/  IADD3.X R237, R237, UR17, RZ, P4, !PT ;  /* 0x00000011eded7c10 */ /* 0x000fe4000a7fe4ff */
[----:B------:R-:W-:-:S02]  /*3280*/  IADD3.X R239, R239, UR17, RZ, P3, !PT ;  /* 0x00000011efef7c10 */ /* 0x000fc40009ffe4ff */
[----:B------:R-:W-:Y:S01]  /*3290*/  IADD3.X R241, R241, UR17, RZ, P2, !PT ;  /* 0x00000011f1f17c10 */ /* 0x000fe200097fe4ff */
[----:B------:R-:W-:-:S12]  /*32a0*/  USHF.R.S32.HI UR17, URZ, 0x1f, UR16 ;  /* 0x0000001f3f117899 */ /* 0x000fd80008011410 */
.L_x_1:
[----:B------:R-:W0:Y:S01]  /*32b0*/  LDC R160, c[0x0][0x238] ;  /* 0x00008e00ffa07b82 */ /* 0x000e220000000800 */
[C---:B------:R-:W-:Y:S02]  /*32c0*/  ISETP.GT.AND P2, PT, R0.reuse, 0x2, PT ;  /* 0x000000020000780c */ /* 0x040fe40003f44270 */
[----:B------:R-:W-:Y:S02]  /*32d0*/  PRMT R162, RZ, 0x7610, R162 ;  /* 0x00007610ffa27816 */ /* 0x000fe400000000a2 */
[----:B------:R-:W-:Y:S02]  /*32e0*/  ISETP.GT.AND P4, PT, R0, 0x3, PT ;  /* 0x000000030000780c */ /* 0x000fe40003f84270 */
[----:B------:R-:W-:Y:S01]  /*32f0*/  PRMT R163, RZ, 0x7610, R163 ;  /* 0x00007610ffa37816 */ /* 0x000fe200000000a3 */
[----:B------:R-:W1:Y:S01]  /*3300*/  LDC R187, c[0x0][0x238] ;  /* 0x00008e00ffbb7b82 */ /* 0x000e620000000800 */
[----:B0-----:R-:W-:Y:S01]  /*3310*/  IMAD R186, R160, 0x3, RZ ;  /* 0x00000003a0ba7824 */ /* 0x001fe200078e02ff */
[----:B------:R-:W-:-:S04]  /*3320*/  IADD3 R160, P0, R252, R7, RZ ;  /* 0x00000007fca07210 */ /* 0x000fc80007f1e0ff */
[-C--:B------:R-:W-:Y:S02]  /*3330*/  IADD3 R182, P1, R186, R7.reuse, RZ ;  /* 0x00000007bab67210 */ /* 0x080fe40007f3e0ff */
[-C--:B------:R-:W-:Y:S02]  /*3340*/  LEA.HI.X.SX32 R161, R252, R6.reuse, 0x1, P0 ;  /* 0x00000006fca17211 */ /* 0x080fe400000f0eff */
[----:B------:R-:W-:Y:S01]  /*3350*/  LEA.HI.X.SX32 R183, R186, R6, 0x1, P1 ;  /* 0x00000006bab77211 */ /* 0x000fe200008f0eff */
[C---:B-1----:R-:W-:Y:S01]  /*3360*/  IMAD.SHL.U32 R186, R187.reuse, 0x4, RZ ;  /* 0x00000004bbba7824 */ /* 0x042fe200078e00ff */
[C---:B------:R-:W-:Y:S01]  /*3370*/  ISETP.GT.AND P0, PT, R0.reuse, 0x4, PT ;  /* 0x000000040000780c */ /* 0x040fe20003f04270 */
[----:B------:R0:W2:Y:S01]  /*3380*/  @P2 LDG.E.U8 R162, desc[UR14][R160.64] ;  /* 0x0000000ea0a22981 */ /* 0x0000a2000c1e1100 */
[----:B------:R-:W-:Y:S01]  /*3390*/  IMAD R187, R187, 0x5, RZ ;  /* 0x00000005bbbb7824 */ /* 0x000fe200078e02ff */
[----:B------:R-:W-:Y:S02]  /*33a0*/  ISETP.GT.AND P3, PT, R0, 0x5, PT ;  /* 0x000000050000780c */ /* 0x000fe40003f64270 */
[----:B------:R1:W3:Y:S01]  /*33b0*/  @P4 LDG.E.U8 R163, desc[UR14][R182.64] ;  /* 0x0000000eb6a34981 */ /* 0x0002e2000c1e1100 */
[----:B0-----:R-:W-:-:S04]  /*33c0*/  IADD3 R160, P2, R186, R7, RZ ;  /* 0x00000007baa07210 */ /* 0x001fc80007f5e0ff */
[-C--:B------:R-:W-:Y:S02]  /*33d0*/  LEA.HI.X.SX32 R161, R186, R6.reuse, 0x1, P2 ;  /* 0x00000006baa17211 */ /* 0x080fe400010f0eff */
[----:B------:R-:W0:Y:S01]  /*33e0*/  LDC R186, c[0x0][0x238] ;  /* 0x00008e00ffba7b82 */ /* 0x000e220000000800 */
[C---:B-1----:R-:W-:Y:S02]  /*33f0*/  IADD3 R182, P1, R187.reuse, R7, RZ ;  /* 0x00000007bbb67210 */ /* 0x042fe40007f3e0ff */
[----:B------:R-:W-:Y:S02]  /*3400*/  PRMT R192, RZ, 0x7610, R192 ;  /* 0x00007610ffc07816 */ /* 0x000fe400000000c0 */
[----:B------:R-:W-:-:S04]  /*3410*/  LEA.HI.X.SX32 R183, R187, R6, 0x1, P1 ;  /* 0x00000006bbb77211 */ /* 0x000fc800008f0eff */
[----:B------:R1:W4:Y:S01]  /*3420*/  @P0 LDG.E.U8 R192, desc[UR14][R160.64] ;  /* 0x0000000ea0c00981 */ /* 0x000322000c1e1100 */
[----:B0-----:R-:W-:-:S05]  /*3430*/  IMAD R187, R186, 0x6, RZ ;  /* 0x00000006babb7824 */ /* 0x001fca00078e02ff */
[----:B-1----:R-:W-:-:S04]  /*3440*/  IADD3 R160, P0, R187, R7, RZ ;  /* 0x00000007bba07210 */ /* 0x002fc80007f1e0ff */
[----:B------:R-:W-:Y:S02]  /*3450*/  LEA.HI.X.SX32 R161, R187, R6, 0x1, P0 ;  /* 0x00000006bba17211 */ /* 0x000fe400000f0eff */
[----:B------:R-:W0:Y:S01]  /*3460*/  LDC R187, c[0x0][0x238] ;  /* 0x00008e00ffbb7b82 */ /* 0x000e220000000800 */
[----:B------:R-:W-:Y:S01]  /*3470*/  PRMT R193, RZ, 0x7610, R193 ;  /* 0x00007610ffc17816 */ /* 0x000fe200000000c1 */
[----:B------:R-:W-:Y:S01]  /*3480*/  IMAD R186, R186, 0x7, RZ ;  /* 0x00000007baba7824 */ /* 0x000fe200078e02ff */
[----:B------:R-:W-:-:S04]  /*3490*/  ISETP.GT.AND P2, PT, R0, 0x6, PT ;  /* 0x000000060000780c */ /* 0x000fc80003f44270 */
[----:B------:R1:W5:Y:S01]  /*34a0*/  @P3 LDG.E.U8 R193, desc[UR14][R182.64] ;  /* 0x0000000eb6c13981 */ /* 0x000362000c1e1100 */
[----:B------:R-:W-:-:S08]  /*34b0*/  PRMT R199, RZ, 0x7610, R199 ;  /* 0x00007610ffc77816 */ /* 0x000fd000000000c7 */
[----:B------:R0:W2:Y:S01]  /*34c0*/  @P2 LDG.E.U8 R199, desc[UR14][R160.64] ;  /* 0x0000000ea0c72981 */ /* 0x0000a2000c1e1100 */
[----:B-1----:R-:W-:-:S04]  /*34d0*/  IADD3 R182, P3, R186, R7, RZ ;  /* 0x00000007bab67210 */ /* 0x002fc80007f7e0ff */
[----:B------:R-:W-:Y:S01]  /*34e0*/  LEA.HI.X.SX32 R183, R186, R6, 0x1, P3 ;  /* 0x00000006bab77211 */ /* 0x000fe200018f0eff */
[----:B0-----:R-:W-:-:S05]  /*34f0*/  IMAD.SHL.U32 R186, R187, 0x8, RZ ;  /* 0x00000008bbba7824 */ /* 0x001fca00078e00ff */
[----:B------:R-:W-:-:S04]  /*3500*/  IADD3 R160, P4, R186, R7, RZ ;  /* 0x00000007baa07210 */ /* 0x000fc80007f9e0ff */
[----:B------:R-:W-:Y:S02]  /*3510*/  LEA.HI.X.SX32 R161, R186, R6, 0x1, P4 ;  /* 0x00000006baa17211 */ /* 0x000fe400020f0eff */
[----:B------:R-:W0:Y:S01]  /*3520*/  LDC R186, c[0x0][0x238] ;  /* 0x00008e00ffba7b82 */ /* 0x000e220000000800 */
[C---:B------:R-:W-:Y:S02]  /*3530*/  ISETP.GT.AND P1, PT, R0.reuse, 0x7, PT ;  /* 0x000000070000780c */ /* 0x040fe40003f24270 */
[----:B------:R-:W-:Y:S01]  /*3540*/  PRMT R200, RZ, 0x7610, R200 ;  /* 0x00007610ffc87816 */ /* 0x000fe200000000c8 */
[----:B------:R-:W-:Y:S01]  /*3550*/  IMAD R187, R187, 0x9, RZ ;  /* 0x00000009bbbb7824 */ /* 0x000fe200078e02ff */
[----:B------:R-:W-:Y:S02]  /*3560*/  ISETP.GT.AND P0, PT, R0, 0x8, PT ;  /* 0x000000080000780c */ /* 0x000fe40003f04270 */
[----:B------:R-:W-:-:S07]  /*3570*/  PRMT R201, RZ, 0x7610, R201 ;  /* 0x00007610ffc97816 */ /* 0x000fce00000000c9 */
[----:B------:R1:W2:Y:S04]  /*3580*/  @P1 LDG.E.U8 R200, desc[UR14][R182.64] ;  /* 0x0000000eb6c81981 */ /* 0x0002a8000c1e1100 */
[----:B------:R0:W2:Y:S01]  /*3590*/  @P0 LDG.E.U8 R201, desc[UR14][R160.64] ;  /* 0x0000000ea0c90981 */ /* 0x0000a2000c1e1100 */
[----:B-1----:R-:W-:-:S04]  /*35a0*/  IADD3 R182, P3, R187, R7, RZ ;  /* 0x00000007bbb67210 */ /* 0x002fc80007f7e0ff */
[----:B------:R-:W-:Y:S01]  /*35b0*/  LEA.HI.X.SX32 R183, R187, R6, 0x1, P3 ;  /* 0x00000006bbb77211 */ /* 0x000fe200018f0eff */
[----:B0-----:R-:W-:-:S05]  /*35c0*/  IMAD R187, R186, 0xa, RZ ;  /* 0x0000000ababb7824 */ /* 0x001fca00078e02ff */
[----:B------:R-:W-:-:S04]  /*35d0*/  IADD3 R160, P4, R187, R7, RZ ;  /* 0x00000007bba07210 */ /* 0x000fc80007f9e0ff */
[----:B------:R-:W-:Y:S02]  /*35e0*/  LEA.HI.X.SX32 R161, R187, R6, 0x1, P4 ;  /* 0x00000006bba17211 */ /* 0x000fe400020f0eff */
[----:B------:R-:W0:Y:S01]  /*35f0*/  LDC R187, c[0x0][0x238] ;  /* 0x00008e00ffbb7b82 */ /* 0x000e220000000800 */
[----:B------:R-:W-:Y:S02]  /*3600*/  ISETP.GT.AND P2, PT, R0, 0x9, PT ;  /* 0x000000090000780c */ /* 0x000fe40003f44270 */
        /* <DEDUP_REMOVED lines=12> */
[C---:B------:R-:W-:Y:S02]  /*36d0*/  ISETP.GT.AND P0, PT, R0.reuse, 0xb, PT ;  /* 0x0000000b0000780c */ /* 0x040fe40003f04270 */
[----:B------:R-:W-:Y:S01]  /*36e0*/  PRMT R204, RZ, 0x7610, R204 ;  /* 0x00007610ffcc7816 */ /* 0x000fe200000000cc */
[----:B------:R-:W-:Y:S01]  /*36f0*/  IMAD R187, R187, 0xd, RZ ;  /* 0x0000000dbbbb7824 */ /* 0x000fe200078e02ff */
[C---:B------:R-:W-:Y:S02]  /*3700*/  ISETP.GT.AND P2, PT, R0.reuse, 0xc, PT ;  /* 0x0000000c0000780c */ /* 0x040fe40003f44270 */
[----:B------:R-:W-:Y:S02]  /*3710*/  ISETP.GT.AND P1, PT, R0, 0xd, PT ;  /* 0x0000000d0000780c */ /* 0x000fe40003f24270 */
[----:B------:R-:W-:-:S05]  /*3720*/  PRMT R205, RZ, 0x7610, R205 ;  /* 0x00007610ffcd7816 */ /* 0x000fca00000000cd */
[----:B------:R1:W2:Y:S01]  /*3730*/  @P0 LDG.E.U8 R204, desc[UR14][R182.64] ;  /* 0x0000000eb6cc0981 */ /* 0x0002a2000c1e1100 */
[----:B------:R-:W-:-:S03]  /*3740*/  PRMT R206, RZ, 0x7610, R206 ;  /* 0x00007610ffce7816 */ /* 0x000fc600000000ce */
[----:B------:R-:W2:Y:S01]  /*3750*/  @P2 LDG.E.U8 R205, desc[UR14][R160.64] ;  /* 0x0000000ea0cd2981 */ /* 0x000ea2000c1e1100 */
[----:B-1----:R-:W-:-:S04]  /*3760*/  IADD3 R182, P3, R187, R7, RZ ;  /* 0x00000007bbb67210 */ /* 0x002fc80007f7e0ff */
[----:B------:R-:W-:Y:S01]  /*3770*/  LEA.HI.X.SX32 R183, R187, R6, 0x1, P3 ;  /* 0x00000006bbb77211 */ /* 0x000fe200018f0eff */
[----:B0-----:R-:W-:Y:S01]  /*3780*/  IMAD R187, R186, 0xe, RZ ;  /* 0x0000000ebabb7824 */ /* 0x001fe200078e02ff */
[----:B------:R-:W-:Y:S01]  /*3790*/  ISETP.GT.AND P2, PT, R0, 0xf, PT ;  /* 0x0000000f0000780c */ /* 0x000fe20003f44270 */
[----:B------:R-:W-:Y:S02]  /*37a0*/  IMAD R186, R186, 0xf, RZ ;  /* 0x0000000fbaba7824 */ /* 0x000fe400078e02ff */
[----:B------:R0:W2:Y:S01]  /*37b0*/  @P1 LDG.E.U8 R206, desc[UR14][R182.64] ;  /* 0x0000000eb6ce1981 */ /* 0x0000a2000c1e1100 */
[----:B------:R-:W-:Y:S02]  /*37c0*/  ISETP.GT.AND P1, PT, R0, RZ, PT ;  /* 0x000000ff0000720c */ /* 0x000fe40003f24270 */
[----:B------:R-:W-:Y:S02]  /*37d0*/  PRMT R208, RZ, 0x7610, R208 ;  /* 0x00007610ffd07816 */ /* 0x000fe400000000d0 */
[----:B0-----:R-:W-:-:S04]  /*37e0*/  IADD3 R182, P3, R186, R7, RZ ;  /* 0x00000007bab67210 */ /* 0x001fc80007f7e0ff */
[----:B------:R-:W-:Y:S02]  /*37f0*/  LEA.HI.X.SX32 R183, R186, R6, 0x1, P3 ;  /* 0x00000006bab77211 */ /* 0x000fe400018f0eff */
[----:B------:R-:W-:Y:S01]  /*3800*/  PRMT R210, RZ, 0x7610, R210 ;  /* 0x00007610ffd27816 */ /* 0x000fe200000000d2 */
[----:B------:R-:W0:Y:S02]  /*3810*/  LDC R186, c[0x0][0x238] ;  /* 0x00008e00ffba7b82 */ /* 0x000e240000000800 */
[----:B------:R1:W2:Y:S01]  /*3820*/  @P2 LDG.E.U8 R208, desc[UR14][R182.64] ;  /* 0x0000000eb6d02981 */ /* 0x0002a2000c1e1100 */
[----:B------:R-:W-:Y:S01]  /*3830*/  IADD3 R160, P4, R187, R7, RZ ;  /* 0x00000007bba07210 */ /* 0x000fe20007f9e0ff */
[----:B-1----:R-:W-:Y:S02]  /*3840*/  @P1 IMAD.MOV.U32 R182, RZ, RZ, R7 ;  /* 0x000000ffffb61224 */ /* 0x002fe400078e0007 */
[----:B------:R-:W-:-:S05]  /*3850*/  @P1 IMAD.MOV.U32 R183, RZ, RZ, R6 ;  /* 0x000000ffffb71224 */ /* 0x000fca00078e0006 */
[----:B------:R1:W2:Y:S01]  /*3860*/  @P1 LDG.E.U8 R210, desc[UR14][R182.64] ;  /* 0x0000000eb6d21981 */ /* 0x0002a2000c1e1100 */
[----:B------:R-:W-:Y:S02]  /*3870*/  LEA.HI.X.SX32 R161, R187, R6, 0x1, P4 ;  /* 0x00000006bba17211 */ /* 0x000fe400020f0eff */
[----:B------:R-:W-:Y:S01]  /*3880*/  ISETP.GT.AND P0, PT, R0, 0xe, PT ;  /* 0x0000000e0000780c */ /* 0x000fe20003f04270 */
[----:B------:R-:W3:Y:S08]  /*3890*/  LDC R187, c[0x0][0x238] ;  /* 0x00008e00ffbb7b82 */ /* 0x000ef00000000800 */
[----:B-1----:R-:W1:Y:S01]  /*38a0*/  LDC R183, c[0x0][0x238] ;  /* 0x00008e00ffb77b82 */ /* 0x002e620000000800 */
[----:B------:R-:W-:-:S02]  /*38b0*/  PRMT R207, RZ, 0x7610, R207 ;  /* 0x00007610ffcf7816 */ /* 0x000fc400000000cf */
[----:B------:R-:W-:-:S04]  /*38c0*/  ISETP.GT.AND P4, PT, R0, 0x1, PT ;  /* 0x000000010000780c */ /* 0x000fc80003f84270 */
[----:B------:R4:W2:Y:S01]  /*38d0*/  @P0 LDG.E.U8 R207, desc[UR14][R160.64] ;  /* 0x0000000ea0cf0981 */ /* 0x0008a2000c1e1100 */
[----:B------:R-:W-:Y:S02]  /*38e0*/  PRMT R212, RZ, 0x7610, R212 ;  /* 0x00007610ffd47816 */ /* 0x000fe400000000d4 */
[----:B----4-:R-:W-:-:S04]  /*38f0*/  IADD3 R160, P0, R7, UR13, RZ ;  /* 0x0000000d07a07c10 */ /* 0x010fc8000ff1e0ff */
[----:B0-----:R-:W-:Y:S01]  /*3900*/  LEA.HI.X.SX32 R161, R186, R6, 0x1, P0 ;  /* 0x00000006baa17211 */ /* 0x001fe200000f0eff */
[----:B-1----:R-:W-:-:S04]  /*3910*/  IMAD.SHL.U32 R183, R183, 0x10, RZ ;  /* 0x00000010b7b77824 */ /* 0x002fc800078e00ff */
[----:B------:R0:W4:Y:S01]  /*3920*/  @P4 LDG.E.U8 R212, desc[UR14][R160.64] ;  /* 0x0000000ea0d44981 */ /* 0x000122000c1e1100 */
[-C--:B------:R-:W-:Y:S01]  /*3930*/  IADD3 R182, P0, R183, R7.reuse, RZ ;  /* 0x00000007b7b67210 */ /* 0x080fe20007f1e0ff */
[C---:B---3--:R-:W-:Y:S02]  /*3940*/  IMAD.SHL.U32 R183, R187.reuse, 0x10, RZ ;  /* 0x00000010bbb77824 */ /* 0x048fe400078e00ff */
[----:B0-----:R-:W-:Y:S02]  /*3950*/  IMAD R161, R187, 0x11, RZ ;  /* 0x00000011bba17824 */ /* 0x001fe400078e02ff */
[----:B------:R-:W0:Y:S03]  /*3960*/  LDC R187, c[0x0][0x238] ;  /* 0x00008e00ffbb7b82 */ /* 0x000e260000000800 */
[----:B------:R-:W-:Y:S02]  /*3970*/  IADD3 R160, P1, R161, R7, RZ ;  /* 0x00000007a1a07210 */ /* 0x000fe40007f3e0ff */
[----:B------:R-:W-:Y:S01]  /*3980*/  ISETP.GT.AND P2, PT, R0, 0x10, PT ;  /* 0x000000100000780c */ /* 0x000fe20003f44270 */
[----:B0-----:R-:W-:-:S02]  /*3990*/  IMAD R161, R187, 0x11, RZ ;  /* 0x00000011bba17824 */ /* 0x001fc400078e02ff */
[----:B------:R-:W0:Y:S01]  /*39a0*/  LDC R187, c[0x0][0x238] ;  /* 0x00008e00ffbb7b82 */ /* 0x000e220000000800 */
[----:B------:R-:W-:Y:S02]  /*39b0*/  ISETP.GT.AND P3, PT, R0, 0x11, PT ;  /* 0x000000110000780c */ /* 0x000fe40003f64270 */
[----:B------:R-:W-:Y:S02]  /*39c0*/  PRMT R194, RZ, 0x7610, R194 ;  /* 0x00007610ffc27816 */ /* 0x000fe400000000c2 */
[----:B------:R-:W-:Y:S02]  /*39d0*/  LEA.HI.X.SX32 R183, R183, R6, 0x1, P0 ;  /* 0x00000006b7b77211 */ /* 0x000fe400000f0eff */
[----:B------:R-:W-:-:S03]  /*39e0*/  PRMT R195, RZ, 0x7610, R195 ;  /* 0x00007610ffc37816 */ /* 0x000fc600000000c3 */
[----:B------:R0:W3:Y:S01]  /*39f0*/  @P2 LDG.E.U8 R194, desc[UR14][R182.64] ;  /* 0x0000000eb6c22981 */ /* 0x0000e2000c1e1100 */
[----:B------:R-:W-:Y:S02]  /*3a00*/  LEA.HI.X.SX32 R161, R161, R6, 0x1, P1 ;  /* 0x00000006a1a17211 */ /* 0x000fe400008f0eff */
[----:B------:R-:W-:-:S03]  /*3a10*/  ISETP.GT.AND P4, PT, R0, 0x13, PT ;  /* 0x000000130000780c */ /* 0x000fc60003f84270 */
[----:B------:R1:W3:Y:S01]  /*3a20*/  @P3 LDG.E.U8 R195, desc[UR14][R160.64] ;  /* 0x0000000ea0c33981 */ /* 0x0002e2000c1e1100 */
[----:B0-----:R-:W-:Y:S02]  /*3a30*/  IMAD R183, R187, 0x12, RZ ;  /* 0x00000012bbb77824 */ /* 0x001fe400078e02ff */
[----:B------:R-:W-:-:S03]  /*3a40*/  IMAD R187, R186, 0x13, RZ ;  /* 0x00000013babb7824 */ /* 0x000fc600078e02ff */
[-C--:B------:R-:W-:Y:S02]  /*3a50*/  IADD3 R182, P2, R183, R7.reuse, RZ ;  /* 0x00000007b7b67210 */ /* 0x080fe40007f5e0ff */
[----:B------:R-:W0:Y:S01]  /*3a60*/  LDC R183, c[0x0][0x238] ;  /* 0x00008e00ffb77b82 */ /* 0x000e220000000800 */
[C---:B-1----:R-:W-:Y:S02]  /*3a70*/  IADD3 R160, P1, R187.reuse, R7, RZ ;  /* 0x00000007bba07210 */ /* 0x042fe40007f3e0ff */
[----:B------:R-:W-:Y:S02]  /*3a80*/  PRMT R185, RZ, 0x7610, R185 ;  /* 0x00007610ffb97816 */ /* 0x000fe400000000b9 */
[----:B------:R-:W-:-:S03]  /*3a90*/  LEA.HI.X.SX32 R161, R187, R6, 0x1, P1 ;  /* 0x00000006bba17211 */ /* 0x000fc600008f0eff */
[----:B------:R-:W1:Y:S02]  /*3aa0*/  LDC R187, c[0x0][0x238] ;  /* 0x00008e00ffbb7b82 */ /* 0x000e640000000800 */
[----:B------:R5:W3:Y:S06]  /*3ab0*/  @P4 LDG.E.U8 R185, desc[UR14][R160.64] ;  /* 0x0000000ea0b94981 */ /* 0x000aec000c1e1100 */
[----:B-----5:R-:W5:Y:S01]  /*3ac0*/  LDC R161, c[0x0][0x238] ;  /* 0x00008e00ffa17b82 */ /* 0x020f620000000800 */
[----:B------:R-:W-:Y:S01]  /*3ad0*/  ISETP.GT.AND P0, PT, R0, 0x12, PT ;  /* 0x000000120000780c */ /* 0x000fe20003f04270 */
[----:B0-----:R-:W-:Y:S01]  /*3ae0*/  IMAD R183, R183, 0x12, RZ ;  /* 0x00000012b7b77824 */ /* 0x001fe200078e02ff */
[----:B------:R-:W-:Y:S01]  /*3af0*/  PRMT R188, RZ, 0x7610, R188 ;  /* 0x00007610ffbc7816 */ /* 0x000fe200000000bc */
[----:B------:R-:W-:-:S03]  /*3b00*/  IMAD R186, R186, 0x14, RZ ;  /* 0x00000014baba7824 */ /* 0x000fc600078e02ff */
[----:B------:R-:W-:Y:S01]  /*3b10*/  LEA.HI.X.SX32 R183, R183, R6, 0x1, P2 ;  /* 0x00000006b7b77211 */ /* 0x000fe200010f0eff */
[----:B-1----:R-:W-:-:S06]  /*3b20*/  IMAD R187, R187, 0x14, RZ ;  /* 0x00000014bbbb7824 */ /* 0x002fcc00078e02ff */
[----:B------:R-:W3:Y:S01]  /*3b30*/  @P0 LDG.E.U8 R188, desc[UR14][R182.64] ;  /* 0x0000000eb6bc0981 */ /* 0x000ee2000c1e1100 */
[----:B------:R-:W-:-:S04]  /*3b40*/  IADD3 R186, P0, R186, R7, RZ ;  /* 0x00000007baba7210 */ /* 0x000fc80007f1e0ff */
[----:B------:R-:W-:Y:S01]  /*3b50*/  LEA.HI.X.SX32 R187, R187, R6, 0x1, P0 ;  /* 0x00000006bbbb7211 */ /* 0x000fe200000f0eff */
[----:B-----5:R-:W-:-:S05]  /*3b60*/  IMAD R161, R161, 0x15, RZ ;  /* 0x00000015a1a17824 */ /* 0x020fca00078e02ff */
[----:B------:R-:W-:Y:S02]  /*3b70*/  IADD3 R160, P0, R161, R7, RZ ;  /* 0x00000007a1a07210 */ /* 0x000fe40007f1e0ff */
[----:B------:R-:W0:Y:S01]  /*3b80*/  LDC R161, c[0x0][0x238] ;  /* 0x00008e00ffa17b82 */ /* 0x000e220000000800 */
[----:B------:R-:W-:Y:S02]  /*3b90*/  ISETP.GT.AND P1, PT, R0, 0x15, PT ;  /* 0x000000150000780c */ /* 0x000fe40003f24270 */
[----:B------:R-:W-:Y:S01]  /*3ba0*/  PRMT R191, RZ, 0x7610, R191 ;  /* 0x00007610ffbf7816 */ /* 0x000fe200000000bf */
[----:B0-----:R-:W-:-:S05]  /*3bb0*/  IMAD R161, R161, 0x15, RZ ;  /* 0x00000015a1a17824 */ /* 0x001fca00078e02ff */
[----:B------:R-:W-:-:S05]  /*3bc0*/  LEA.HI.X.SX32 R161, R161, R6, 0x1, P0 ;  /* 0x00000006a1a17211 */ /* 0x000fca00000f0eff */
[----:B------:R0:W5:Y:S02]  /*3bd0*/  @P1 LDG.E.U8 R191, desc[UR14][R160.64] ;  /* 0x0000000ea0bf1981 */ /* 0x000164000c1e1100 */
[----:B0-----:R-:W0:Y:S01]  /*3be0*/  LDC R161, c[0x0][0x238] ;  /* 0x00008e00ffa17b82 */ /* 0x001e220000000800 */
[----:B------:R-:W-:Y:S02]  /*3bf0*/  ISETP.GT.AND P2, PT, R0, 0x14, PT ;  /* 0x000000140000780c */ /* 0x000fe40003f44270 */
[----:B------:R-:W-:Y:S02]  /*3c00*/  PRMT R183, RZ, 0x7610, R183 ;  /* 0x00007610ffb77816 */ /* 0x000fe400000000b7 */
[----:B------:R-:W-:-:S09]  /*3c10*/  PRMT R189, RZ, 0x7610, R189 ;  /* 0x00007610ffbd7816 */ /* 0x000fd200000000bd */
[----:B------:R-:W5:Y:S01]  /*3c20*/  @P2 LDG.E.U8 R183, desc[UR14][R186.64] ;  /* 0x0000000ebab72981 */ /* 0x000f62000c1e1100 */
[----:B0-----:R-:W-:-:S05]  /*3c30*/  IMAD R161, R161, 0x16, RZ ;  /* 0x00000016a1a17824 */ /* 0x001fca00078e02ff */
[----:B------:R-:W-:Y:S02]  /*3c40*/  IADD3 R160, P0, R161, R7, RZ ;  /* 0x00000007a1a07210 */ /* 0x000fe40007f1e0ff */
[----:B------:R-:W0:Y:S01]  /*3c50*/  LDC R161, c[0x0][0x238] ;  /* 0x00008e00ffa17b82 */ /* 0x000e220000000800 */
[----:B------:R-:W-:Y:S01]  /*3c60*/  ISETP.GT.AND P2, PT, R0, 0x16, PT ;  /* 0x000000160000780c */ /* 0x000fe20003f44270 */
[----:B0-----:R-:W-:-:S05]  /*3c70*/  IMAD R161, R161, 0x16, RZ ;  /* 0x00000016a1a17824 */ /* 0x001fca00078e02ff */
[----:B------:R-:W-:-:S07]  /*3c80*/  LEA.HI.X.SX32 R161, R161, R6, 0x1, P0 ;  /* 0x00000006a1a17211 */ /* 0x000fce00000f0eff */
[----:B------:R0:W5:Y:S02]  /*3c90*/  @P2 LDG.E.U8 R189, desc[UR14][R160.64] ;  /* 0x0000000ea0bd2981 */ /* 0x000164000c1e1100 */
[----:B0-----:R-:W0:Y:S02]  /*3ca0*/  LDC R161, c[0x0][0x238] ;  /* 0x00008e00ffa17b82 */ /* 0x001e240000000800 */
[----:B0-----:R-:W-:-:S05]  /*3cb0*/  IMAD R161, R161, 0x17, RZ ;  /* 0x00000017a1a17824 */ /* 0x001fca00078e02ff */
[----:B------:R-:W-:Y:S02]  /*3cc0*/  IADD3 R160, P0, R161, R7, RZ ;  /* 0x00000007a1a07210 */ /* 0x000fe40007f1e0ff */
[----:B------:R-:W0:Y:S01]  /*3cd0*/  LDC R161, c[0x0][0x238] ;  /* 0x00008e00ffa17b82 */ /* 0x000e220000000800 */
[----:B------:R-:W-:Y:S02]  /*3ce0*/  ISETP.GT.AND P1, PT, R0, 0x17, PT ;  /* 0x000000170000780c */ /* 0x000fe40003f24270 */
[----:B------:R-:W-:Y:S01]  /*3cf0*/  PRMT R184, RZ, 0x7610, R184 ;  /* 0x00007610ffb87816 */ /* 0x000fe200000000b8 */
[----:B0-----:R-:W-:-:S05]  /*3d00*/  IMAD R161, R161, 0x17, RZ ;  /* 0x00000017a1a17824 */ /* 0x001fca00078e02ff */
[----:B------:R-:W-:-:S05]  /*3d10*/  LEA.HI.X.SX32 R161, R161, R6, 0x1, P0 ;  /* 0x00000006a1a17211 */ /* 0x000fca00000f0eff */
        /* <DEDUP_REMOVED lines=60> */
[----:B------:R-:W-:Y:S02]  /*40e0*/  PRMT R198, RZ, 0x7610, R198 ;  /* 0x00007610ffc67816 */ /* 0x000fe400000000c6 */
[----:B------:R-:W-:Y:S02]  /*40f0*/  LOP3.LUT R192, R192, 0xffff, RZ, 0xc0, !PT ;  /* 0x0000ffffc0c07812 */ /* 0x000fe400078ec0ff */
[----:B------:R-:W-:Y:S02]  /*4100*/  LOP3.LUT R193, R193, 0xffff, RZ, 0xc0, !PT ;  /* 0x0000ffffc1c17812 */ /* 0x000fe400078ec0ff */
[----:B------:R-:W-:Y:S01]  /*4110*/  LOP3.LUT R163, R163, 0xffff, RZ, 0xc0, !PT ;  /* 0x0000ffffa3a37812 */ /* 0x000fe200078ec0ff */
[----:B0-----:R-:W-:-:S05]  /*4120*/  IMAD R161, R161, 0x1e, RZ ;  /* 0x0000001ea1a17824 */ /* 0x001fca00078e02ff */
[----:B------:R-:W-:-:S05]  /*4130*/  LEA.HI.X.SX32 R161, R161, R6, 0x1, P0 ;  /* 0x00000006a1a17211 */ /* 0x000fca00000f0eff */
[----:B------:R0:W5:Y:S01]  /*4140*/  @P1 LDG.E.U8 R198, desc[UR14][R160.64] ;  /* 0x0000000ea0c61981 */ /* 0x000162000c1e1100 */
[----:B--2---:R-:W-:Y:S02]  /*4150*/  LOP3.LUT R208, R208, 0xffff, RZ, 0xc0, !PT ;  /* 0x0000ffffd0d07812 */ /* 0x004fe400078ec0ff */
[----:B------:R-:W-:Y:S02]  /*4160*/  LOP3.LUT R206, R206, 0xffff, RZ, 0xc0, !PT ;  /* 0x0000ffffcece7812 */ /* 0x000fe400078ec0ff */
[----:B0-----:R-:W-:Y:S02]  /*4170*/  LOP3.LUT R160, R162, 0xffff, RZ, 0xc0, !PT ;  /* 0x0000ffffa2a07812 */ /* 0x001fe400078ec0ff */
[----:B------:R-:W-:Y:S02]  /*4180*/  PRMT R161, R192, 0x3340, R193 ;  /* 0x00003340c0a17816 */ /* 0x000fe400000000c1 */
[----:B------:R-:W-:Y:S01]  /*4190*/  PRMT R160, R160, 0x3340, R163 ;  /* 0x00003340a0a07816 */ /* 0x000fe200000000a3 */
[----:B------:R-:W0:Y:S01]  /*41a0*/  LDC R192, c[0x0][0x238] ;  /* 0x00008e00ffc07b82 */ /* 0x000e220000000800 */
[----:B------:R-:W-:-:S02]  /*41b0*/  LOP3.LUT R193, R207, 0xffff, RZ, 0xc0, !PT ;  /* 0x0000ffffcfc17812 */ /* 0x000fc400078ec0ff */
[----:B------:R-:W-:Y:S02]  /*41c0*/  LOP3.LUT R163, R205, 0xffff, RZ, 0xc0, !PT ;  /* 0x0000ffffcda37812 */ /* 0x000fe400078ec0ff */
[----:B------:R-:W-:Y:S02]  /*41d0*/  PRMT R193, R193, 0x3340, R208 ;  /* 0x00003340c1c17816 */ /* 0x000fe400000000d0 */
[----:B------:R-:W-:-:S04]  /*41e0*/  PRMT R163, R163, 0x3340, R206 ;  /* 0x00003340a3a37816 */ /* 0x000fc800000000ce */
[----:B------:R-:W-:Y:S02]  /*41f0*/  PRMT R163, R163, 0x5410, R193 ;  /* 0x00005410a3a37816 */ /* 0x000fe400000000c1 */
[----:B------:R-:W1:Y:S01]  /*4200*/  LDC R193, c[0x0][0x238] ;  /* 0x00008e00ffc17b82 */ /* 0x000e620000000800 */
[----:B------:R-:W-:Y:S02]  /*4210*/  LOP3.LUT R199, R199, 0xffff, RZ, 0xc0, !PT ;  /* 0x0000ffffc7c77812 */ /* 0x000fe400078ec0ff */
[----:B------:R-:W-:Y:S02]  /*4220*/  LOP3.LUT R200, R200, 0xffff, RZ, 0xc0, !PT ;  /* 0x0000ffffc8c87812 */ /* 0x000fe400078ec0ff */
[----:B------:R-:W-:Y:S02]  /*4230*/  ISETP.GT.AND P1, PT, R0, 0x1f, PT ;  /* 0x0000001f0000780c */ /* 0x000fe40003f24270 */
[----:B------:R-:W-:Y:S01]  /*4240*/  PRMT R199, R199, 0x3340, R200 ;  /* 0x00003340c7c77816 */ /* 0x000fe200000000c8 */
[----:B0-----:R-:W-:-:S03]  /*4250*/  IMAD R192, R192, 0x1f, RZ ;  /* 0x0000001fc0c07824 */ /* 0x001fc600078e02ff */
[--C-:B------:R-:W-:Y:S02]  /*4260*/  PRMT R161, R161, 0x5410, R199.reuse ;  /* 0x00005410a1a17816 */ /* 0x100fe400000000c7 */
[----:B------:R-:W-:Y:S02]  /*4270*/  IADD3 R192, P0, R192, R7, RZ ;  /* 0x00000007c0c07210 */ /* 0x000fe40007f1e0ff */
[----:B------:R-:W-:Y:S01]  /*4280*/  PRMT R199, RZ, 0x7610, R199 ;  /* 0x00007610ffc77816 */ /* 0x000fe200000000c7 */
[----:B-1----:R-:W-:-:S05]  /*4290*/  IMAD R193, R193, 0x1f, RZ ;  /* 0x0000001fc1c17824 */ /* 0x002fca00078e02ff */
[----:B------:R-:W-:-:S05]  /*42a0*/  LEA.HI.X.SX32 R193, R193, R6, 0x1, P0 ;  /* 0x00000006c1c17211 */ /* 0x000fca00000f0eff */
[----:B------:R0:W2:Y:S01]  /*42b0*/  @P1 LDG.E.U8 R199, desc[UR14][R192.64] ;  /* 0x0000000ec0c71981 */ /* 0x0000a2000c1e1100 */
[----:B------:R-:W-:Y:S02]  /*42c0*/  LOP3.LUT R201, R201, 0xffff, RZ, 0xc0, !PT ;  /* 0x0000ffffc9c97812 */ /* 0x000fe400078ec0ff */
[----:B------:R-:W-:Y:S02]  /*42d0*/  LOP3.LUT R162, R202, 0xffff, RZ, 0xc0, !PT ;  /* 0x0000ffffcaa27812 */ /* 0x000fe400078ec0ff */
[----:B------:R-:W-:Y:S02]  /*42e0*/  LOP3.LUT R203, R203, 0xffff, RZ, 0xc0, !PT ;  /* 0x0000ffffcbcb7812 */ /* 0x000fe400078ec0ff */
[----:B------:R-:W-:Y:S02]  /*42f0*/  LOP3.LUT R204, R204, 0xffff, RZ, 0xc0, !PT ;  /* 0x0000ffffcccc7812 */ /* 0x000fe400078ec0ff */
[----:B------:R-:W-:Y:S02]  /*4300*/  LOP3.LUT R200, R210, 0xffff, RZ, 0xc0, !PT ;  /* 0x0000ffffd2c87812 */ /* 0x000fe400078ec0ff */
[----:B----4-:R-:W-:-:S02]  /*4310*/  LOP3.LUT R212, R212, 0xffff, RZ, 0xc0, !PT ;  /* 0x0000ffffd4d47812 */ /* 0x010fc400078ec0ff */
[----:B------:R-:W-:Y:S02]  /*4320*/  PRMT R162, R201, 0x3340, R162 ;  /* 0x00003340c9a27816 */ /* 0x000fe400000000a2 */
[----:B------:R-:W-:Y:S02]  /*4330*/  PRMT R203, R203, 0x3340, R204 ;  /* 0x00003340cbcb7816 */ /* 0x000fe400000000cc */
[----:B------:R-:W-:Y:S02]  /*4340*/  PRMT R200, R200, 0x3340, R212 ;  /* 0x00003340c8c87816 */ /* 0x000fe400000000d4 */
[----:B------:R-:W-:Y:S02]  /*4350*/  PRMT R162, R162, 0x5410, R203 ;  /* 0x00005410a2a27816 */ /* 0x000fe400000000cb */
[----:B------:R-:W-:Y:S01]  /*4360*/  PRMT R160, R200, 0x5410, R160 ;  /* 0x00005410c8a07816 */ /* 0x000fe200000000a0 */
[----:B------:R-:W-:Y:S01]  /*4370*/  BAR.SYNC.DEFER_BLOCKING 0x0 ;  /* 0x0000000000007b1d */ /* 0x000fe20000010000 */
[----:B------:R-:W-:-:S02]  /*4380*/  ISETP.GE.AND P0, PT, R4, R0, PT ;  /* 0x000000000400720c */ /* 0x000fc40003f06270 */
[----:B0-----:R-:W-:Y:S02]  /*4390*/  IADD3 R192, P1, R2, R180, RZ ;  /* 0x000000b402c07210 */ /* 0x001fe40007f3e0ff */
[----:B------:R-:W-:Y:S02]  /*43a0*/  PRMT R201, RZ, 0x7610, R201 ;  /* 0x00007610ffc97816 */ /* 0x000fe400000000c9 */
[----:B------:R-:W-:Y:S01]  /*43b0*/  PRMT R200, RZ, 0x7610, R200 ;  /* 0x00007610ffc87816 */ /* 0x000fe200000000c8 */
[----:B------:R-:W-:Y:S01]  /*43c0*/  IMAD.X R193, R248, 0x1, R172, P1 ;  /* 0x00000001f8c17824 */ /* 0x000fe200008e06ac */
[----:B------:R0:W-:Y:S05]  /*43d0*/  STS.128 [R246+UR12], R160 ;  /* 0x000000a0f6007988 */ /* 0x0001ea0008000c0c */
[----:B------:R1:W4:Y:S01]  /*43e0*/  @!P0 LDG.E.U8 R201, desc[UR14][R192.64] ;  /* 0x0000000ec0c98981 */ /* 0x000322000c1e1100 */
[----:B0-----:R-:W-:-:S02]  /*43f0*/  IADD3 R160, P2, R2, R179, RZ ;  /* 0x000000b302a07210 */ /* 0x001fc40007f5e0ff */
[----:B------:R-:W-:-:S03]  /*4400*/  IADD3 R162, P1, R2, R178, RZ ;  /* 0x000000b202a27210 */ /* 0x000fc60007f3e0ff */
[C---:B------:R-:W-:Y:S01]  /*4410*/  IMAD.X R161, R248.reuse, 0x1, R170, P2 ;  /* 0x00000001f8a17824 */ /* 0x040fe200010e06aa */
[----:B-1----:R-:W-:Y:S01]  /*4420*/  PRMT R192, RZ, 0x7610, R192 ;  /* 0x00007610ffc07816 */ /* 0x002fe200000000c0 */
[----:B------:R-:W-:-:S03]  /*4430*/  IMAD.X R163, R248, 0x1, R168, P1 ;  /* 0x00000001f8a37824 */ /* 0x000fc600008e06a8 */
[----:B------:R0:W4:Y:S01]  /*4440*/  @!P0 LDG.E.U8 R200, desc[UR14][R160.64] ;  /* 0x0000000ea0c88981 */ /* 0x000122000c1e1100 */
[----:B------:R-:W-:-:S03]  /*4450*/  PRMT R193, RZ, 0x7610, R193 ;  /* 0x00007610ffc17816 */ /* 0x000fc600000000c1 */
[----:B------:R1:W4:Y:S01]  /*4460*/  @!P0 LDG.E.U8 R192, desc[UR14][R162.64] ;  /* 0x0000000ea2c08981 */ /* 0x000322000c1e1100 */
[----:B0-----:R-:W-:-:S05]  /*4470*/  IADD3 R160, P1, R2, R177, RZ ;  /* 0x000000b102a07210 */ /* 0x001fca0007f3e0ff */
[----:B------:R-:W-:Y:S01]  /*4480*/  IMAD.X R161, R248, 0x1, R166, P1 ;  /* 0x00000001f8a17824 */ /* 0x000fe200008e06a6 */
[----:B-1----:R-:W-:-:S04]  /*4490*/  IADD3 R162, P1, R2, R176, RZ ;  /* 0x000000b002a27210 */ /* 0x002fc80007f3e0ff */
[----:B------:R0:W4:Y:S01]  /*44a0*/  @!P0 LDG.E.U8 R193, desc[UR14][R160.64] ;  /* 0x0000000ea0c18981 */ /* 0x000122000c1e1100 */
[----:B------:R-:W-:Y:S01]  /*44b0*/  IMAD.X R163, R248, 0x1, R164, P1 ;  /* 0x00000001f8a37824 */ /* 0x000fe200008e06a4 */
[----:B------:R-:W-:Y:S02]  /*44c0*/  PRMT R203, RZ, 0x7610, R203 ;  /* 0x00007610ffcb7816 */ /* 0x000fe400000000cb */
[----:B0-----:R-:W-:-:S05]  /*44d0*/  IADD3 R160, P1, R2, R175, RZ ;  /* 0x000000af02a07210 */ /* 0x001fca0007f3e0ff */
[----:B------:R-:W-:-:S05]  /*44e0*/  IMAD.X R161, R248, 0x1, R158, P1 ;  /* 0x00000001f8a17824 */ /* 0x000fca00008e069e */
[----:B------:R0:W4:Y:S01]  /*44f0*/  @!P0 LDG.E.U8 R203, desc[UR14][R160.64] ;  /* 0x0000000ea0cb8981 */ /* 0x000122000c1e1100 */
        /* <DEDUP_REMOVED lines=65> */
[----:B------:R-:W-:-:S06]  /*4910*/  PRMT R202, RZ, 0x7610, R202 ;  /* 0x00007610ffca7816 */ /* 0x000fcc00000000ca */
[----:B------:R3:W4:Y:S01]  /*4920*/  @!P0 LDG.E.U8 R202, desc[UR14][R162.64] ;  /* 0x0000000ea2ca8981 */ /* 0x000722000c1e1100 */
[----:B0-----:R-:W-:-:S05]  /*4930*/  IADD3 R160, P1, R2, R219, RZ ;  /* 0x000000db02a07210 */ /* 0x001fca0007f3e0ff */
[----:B------:R-:W-:-:S05]  /*4940*/  IMAD.X R161, R248, 0x1, R217, P1 ;  /* 0x00000001f8a17824 */ /* 0x000fca00008e06d9 */
[----:B------:R0:W4:Y:S01]  /*4950*/  @!P0 LDG.E.U8 R232, desc[UR14][R160.64] ;  /* 0x0000000ea0e88981 */ /* 0x000122000c1e1100 */
[----:B---3--:R-:W-:Y:S02]  /*4960*/  LOP3.LUT R163, R194, 0xffff, RZ, 0xc0, !PT ;  /* 0x0000ffffc2a37812 */ /* 0x008fe400078ec0ff */
[----:B------:R-:W-:Y:S02]  /*4970*/  PRMT R194, RZ, 0x7610, R194 ;  /* 0x00007610ffc27816 */ /* 0x000fe400000000c2 */
[----:B0-----:R-:W-:-:S05]  /*4980*/  IADD3 R160, P1, R2, R223, RZ ;  /* 0x000000df02a07210 */ /* 0x001fca0007f3e0ff */
[----:B------:R-:W-:Y:S01]  /*4990*/  IMAD.X R161, R248, 0x1, R221, P1 ;  /* 0x00000001f8a17824 */ /* 0x000fe200008e06dd */
[----:B------:R-:W-:Y:S02]  /*49a0*/  LOP3.LUT R162, R188, 0xffff, RZ, 0xc0, !PT ;  /* 0x0000ffffbca27812 */ /* 0x000fe400078ec0ff */
[----:B------:R-:W-:Y:S02]  /*49b0*/  LOP3.LUT R185, R185, 0xffff, RZ, 0xc0, !PT ;  /* 0x0000ffffb9b97812 */ /* 0x000fe400078ec0ff */
[----:B------:R0:W3:Y:S02]  /*49c0*/  @!P0 LDG.E.U8 R194, desc[UR14][R160.64] ;  /* 0x0000000ea0c28981 */ /* 0x0000e4000c1e1100 */
[--C-:B------:R-:W-:Y:S02]  /*49d0*/  PRMT R162, R162, 0x3340, R185.reuse ;  /* 0x00003340a2a27816 */ /* 0x100fe400000000b9 */
[----:B------:R-:W-:Y:S02]  /*49e0*/  PRMT R185, RZ, 0x7610, R185 ;  /* 0x00007610ffb97816 */ /* 0x000fe400000000b9 */
[----:B0-----:R-:W-:-:S05]  /*49f0*/  IADD3 R160, P1, R2, R227, RZ ;  /* 0x000000e302a07210 */ /* 0x001fca0007f3e0ff */
[----:B------:R-:W-:Y:S01]  /*4a00*/  IMAD.X R161, R248, 0x1, R225, P1 ;  /* 0x00000001f8a17824 */ /* 0x000fe200008e06e1 */
[----:B-----5:R-:W-:Y:S02]  /*4a10*/  LOP3.LUT R183, R183, 0xffff, RZ, 0xc0, !PT ;  /* 0x0000ffffb7b77812 */ /* 0x020fe400078ec0ff */
[----:B------:R-:W-:Y:S02]  /*4a20*/  LOP3.LUT R188, R191, 0xffff, RZ, 0xc0, !PT ;  /* 0x0000ffffbfbc7812 */ /* 0x000fe400078ec0ff */
[----:B------:R0:W5:Y:S02]  /*4a30*/  @!P0 LDG.E.U8 R185, desc[UR14][R160.64] ;  /* 0x0000000ea0b98981 */ /* 0x000164000c1e1100 */
[----:B------:R-:W-:Y:S02]  /*4a40*/  PRMT R188, R183, 0x3340, R188 ;  /* 0x00003340b7bc7816 */ /* 0x000fe400000000bc */
        /* <DEDUP_REMOVED lines=23> */
[----:B------:R-:W-:-:S05]  /*4bc0*/  IMAD.X R161, R248, 0x1, R237, P1 ;  /* 0x00000001f8a17824 */ /* 0x000fca00008e06ed */
[----:B------:R0:W3:Y:S01]  /*4bd0*/  @!P0 LDG.E.U8 R186, desc[UR14][R160.64] ;  /* 0x0000000ea0ba8981 */ /* 0x0000e2000c1e1100 */
[----:B------:R-:W-:Y:S02]  /*4be0*/  PRMT R191, RZ, 0x7610, R191 ;  /* 0x00007610ffbf7816 */ /* 0x000fe400000000bf */
[----:B0-----:R-:W-:-:S05]  /*4bf0*/  IADD3 R160, P1, R2, R240, RZ ;  /* 0x000000f002a07210 */ /* 0x001fca0007f3e0ff */
[----:B------:R-:W-:Y:S01]  /*4c00*/  IMAD.X R161, R248, 0x1, R239, P1 ;  /* 0x00000001f8a17824 */ /* 0x000fe200008e06ef */
[----:B------:R-:W-:-:S04]  /*4c10*/  LOP3.LUT R195, R195, 0xffff, RZ, 0xc0, !PT ;  /* 0x0000ffffc3c37812 */ /* 0x000fc800078ec0ff */
[----:B------:R0:W3:Y:S01]  /*4c20*/  @!P0 LDG.E.U8 R191, desc[UR14][R160.64] ;  /* 0x0000000ea0bf8981 */ /* 0x0000e2000c1e1100 */
[----:B------:R-:W-:Y:S02]  /*4c30*/  PRMT R163, R163, 0x3340, R195 ;  /* 0x00003340a3a37816 */ /* 0x000fe400000000c3 */
[----:B------:R-:W-:Y:S02]  /*4c40*/  LOP3.LUT R195, R196, 0xffff, RZ, 0xc0, !PT ;  /* 0x0000ffffc4c37812 */ /* 0x000fe400078ec0ff */
        /* <DEDUP_REMOVED lines=8> */
[----:B0-----:R-:W-:Y:S02]  /*4cd0*/  PRMT R160, R163, 0x5410, R162 ;  /* 0x00005410a3a07816 */ /* 0x001fe400000000a2 */
[----:B------:R-:W-:-:S05]  /*4ce0*/  IADD3 R162, P1, R2, R3, RZ ;  /* 0x0000000302a27210 */ /* 0x000fca0007f3e0ff */
[----:B------:R-:W-:-:S05]  /*4cf0*/  IMAD.X R163, R248, 0x1, R174, P1 ;  /* 0x00000001f8a37824 */ /* 0x000fca00008e06ae */
[----:B------:R0:W3:Y:S01]  /*4d00*/  @!P0 LDG.E.U8 R198, desc[UR14][R162.64] ;  /* 0x0000000ea2c68981 */ /* 0x0000e2000c1e1100 */
[----:B--2---:R-:W-:-:S04]  /*4d10*/  LOP3.LUT R199, R199, 0xffff, RZ, 0xc0, !PT ;  /* 0x0000ffffc7c77812 */ /* 0x004fc800078ec0ff */
[----:B------:R-:W-:Y:S02]  /*4d20*/  PRMT R197, R197, 0x3340, R199 ;  /* 0x00003340c5c57816 */ /* 0x000fe400000000c7 */
[----:B------:R-:W-:Y:S02]  /*4d30*/  LOP3.LUT R199, R246, 0x10, RZ, 0x3c, !PT ;  /* 0x00000010f6c77812 */ /* 0x000fe400078e3cff */
[----:B------:R-:W-:Y:S02]  /*4d40*/  PRMT R161, R188, 0x5410, R189 ;  /* 0x00005410bca17816 */ /* 0x000fe400000000bd */
[----:B0-----:R-:W-:Y:S02]  /*4d50*/  PRMT R162, R187, 0x5410, R190 ;  /* 0x00005410bba27816 */ /* 0x001fe400000000be */
[----:B------:R-:W-:-:S05]  /*4d60*/  PRMT R163, R195, 0x5410, R197 ;  /* 0x00005410c3a37816 */ /* 0x000fca00000000c5 */
[----:B------:R0:W-:Y:S04]  /*4d70*/  STS.128 [R199+UR12], R160 ;  /* 0x000000a0c7007988 */ /* 0x0001e80008000c0c */
[----:B----4-:R0:W-:Y:S04]  /*4d80*/  STS.U8 [R247+UR12+0x1f00], R201 ;  /* 0x001f00c9f7007988 */ /* 0x0101e8000800000c */
[----:B------:R0:W-:Y:S04]  /*4d90*/  STS.U8 [R247+UR12+0x1e00], R192 ;  /* 0x001e00c0f7007988 */ /* 0x0001e8000800000c */
        /* <DEDUP_REMOVED lines=10> */
[----:B-----5:R0:W-:Y:S04]  /*4e40*/  STS.U8 [R247+UR12+0x1300], R185 ;  /* 0x001300b9f7007988 */ /* 0x0201e8000800000c */
[----:B---3--:R0:W-:Y:S04]  /*4e50*/  STS.U8 [R247+UR12+0x1200], R184 ;  /* 0x001200b8f7007988 */ /* 0x0081e8000800000c */
        /* <DEDUP_REMOVED lines=17> */
[----:B------:R0:W-:Y:S01]  /*4f70*/  STS.U8 [R243+UR12+0x1f80], R198 ;  /* 0x001f80c6f3007988 */ /* 0x0001e2000800000c */
[----:B------:R1:W-:Y:S06]  /*4f80*/  MEMBAR.ALL.CTA ;  /* 0x0000000000007992 */ /* 0x0003ec0000008000 */
[----:B-1----:R-:W1:Y:S01]  /*4f90*/  FENCE.VIEW.ASYNC.S ;  /* 0x00000000000073c6 */ /* 0x002e620000000000 */
[----:B------:R-:W-:Y:S01]  /*4fa0*/  R2UR UR8, R244 ;  /* 0x00000000f40872ca */ /* 0x000fe200000e0000 */
[----:B-1----:R-:W-:Y:S06]  /*4fb0*/  BAR.SYNC.DEFER_BLOCKING 0x0 ;  /* 0x0000000000007b1d */ /* 0x002fec0000010000 */
[----:B------:R-:W-:Y:S01]  /*4fc0*/  UMOV UR9, 0xc0000010 ;  /* 0xc000001000097882 */ /* 0x000fe20000000000 */
[----:B------:R-:W-:Y:S01]  /*4fd0*/  UMOV UR6, UR10 ;  /* 0x0000000a00067c82 */ /* 0x000fe20008000000 */
[----:B------:R-:W-:Y:S01]  /*4fe0*/  UMOV UR7, UR11 ;  /* 0x0000000b00077c82 */ /* 0x000fe20008000000 */
[----:B------:R-:W-:-:S06]  /*4ff0*/  WARPGROUP.ARRIVE ;  /* 0x00000000000079c5 */ /* 0x000fcc0000000000 */
[----:B------:R-:W-:-:S12]  /*5000*/  QGMMA.64x128x32.F32.E5M2.E5M2 R88, gdesc[UR8], R88 ;  /* 0x01e00000085879f3 */ /* 0x000fd80008703858 */
[----:B------:R-:W-:Y:S01]  /*5010*/  QGMMA.64x128x32.F32.E5M2.E5M2 R24, gdesc[UR4], R24, gsb0 ;  /* 0x01e00000041879f3 */ /* 0x000fe20008003818 */
[----:B------:R-:W-:-:S04]  /*5020*/  IADD3 R177, P4, R177, UR16, RZ ;  /* 0x00000010b1b17c10 */ /* 0x000fc8000ff9e0ff */
[----:B------:R-:W-:Y:S02]  /*5030*/  IADD3.X R166, R166, UR17, RZ, P4, !PT ;  /* 0x00000011a6a67c10 */ /* 0x000fe4000a7fe4ff */
[----:B------:R-:W-:Y:S02]  /*5040*/  IADD3 R165, P4, R165, UR16, RZ ;  /* 0x00000010a5a57c10 */ /* 0x000fe4000ff9e0ff */
[----:B------:R-:W-:Y:S02]  /*5050*/  IADD3 R3, P0, R3, UR16, RZ ;  /* 0x0000001003037c10 */ /* 0x000fe4000ff1e0ff */
[----:B------:R-:W-:Y:S02]  /*5060*/  IADD3 R180, P1, R180, UR16, RZ ;  /* 0x00000010b4b47c10 */ /* 0x000fe4000ff3e0ff */
[----:B------:R-:W-:Y:S02]  /*5070*/  IADD3 R179, P2, R179, UR16, RZ ;  /* 0x00000010b3b37c10 */ /* 0x000fe4000ff5e0ff */
[----:B------:R-:W-:-:S02]  /*5080*/  IADD3 R178, P3, R178, UR16, RZ ;  /* 0x00000010b2b27c10 */ /* 0x000fc4000ff7e0ff */
[----:B------:R-:W-:Y:S02]  /*5090*/  IADD3.X R20, R20, UR17, RZ, P4, !PT ;  /* 0x0000001114147c10 */ /* 0x000fe4000a7fe4ff */
[----:B------:R-:W-:Y:S02]  /*50a0*/  IADD3 R19, P4, R19, UR16, RZ ;  /* 0x0000001013137c10 */ /* 0x000fe4000ff9e0ff */
[----:B------:R-:W-:Y:S02]  /*50b0*/  IADD3 R176, P5, R176, UR16, RZ ;  /* 0x00000010b0b07c10 */ /* 0x000fe4000ffbe0ff */
[----:B------:R-:W-:Y:S02]  /*50c0*/  IADD3.X R174, R174, UR17, RZ, P0, !PT ;  /* 0x00000011aeae7c10 */ /* 0x000fe400087fe4ff */
[----:B------:R-:W-:Y:S02]  /*50d0*/  IADD3.X R172, R172, UR17, RZ, P1, !PT ;  /* 0x00000011acac7c10 */ /* 0x000fe40008ffe4ff */
[----:B------:R-:W-:-:S02]  /*50e0*/  IADD3.X R170, R170, UR17, RZ, P2, !PT ;  /* 0x00000011aaaa7c10 */ /* 0x000fc400097fe4ff */
[----:B------:R-:W-:Y:S02]  /*50f0*/  IADD3.X R168, R168, UR17, RZ, P3, !PT ;  /* 0x00000011a8a87c10 */ /* 0x000fe40009ffe4ff */
[----:B------:R-:W-:Y:S02]  /*5100*/  IADD3 R175, P6, R175, UR16, RZ ;  /* 0x00000010afaf7c10 */ /* 0x000fe4000ffde0ff */
[----:B------:R-:W-:Y:S02]  /*5110*/  IADD3 R173, P0, R173, UR16, RZ ;  /* 0x00000010adad7c10 */ /* 0x000fe4000ff1e0ff */
[----:B------:R-:W-:Y:S02]  /*5120*/  IADD3 R171, P1, R171, UR16, RZ ;  /* 0x00000010abab7c10 */ /* 0x000fe4000ff3e0ff */
[----:B------:R-:W-:Y:S02]  /*5130*/  IADD3 R169, P2, R169, UR16, RZ ;  /* 0x00000010a9a97c10 */ /* 0x000fe4000ff5e0ff */
[----:B------:R-:W-:Y:S01]  /*5140*/  IADD3 R167, P3, R167, UR16, RZ ;  /* 0x00000010a7a77c10 */ /* 0x000fe2000ff7e0ff */
[----:B------:R-:W-:Y:S01]  /*5150*/  VIADD R5, R5, 0xffffffff ;  /* 0xffffffff05057836 */ /* 0x000fe20000000000 */
[----:B------:R-:W-:-:S02]  /*5160*/  IADD3.X R10, R10, UR17, RZ, P4, !PT ;  /* 0x000000110a0a7c10 */ /* 0x000fc4000a7fe4ff */
[----:B------:R-:W-:Y:S02]  /*5170*/  IADD3.X R164, R164, UR17, RZ, P5, !PT ;  /* 0x00000011a4a47c10 */ /* 0x000fe4000affe4ff */
[----:B------:R-:W-:Y:S02]  /*5180*/  IADD3 R227, P4, R227, UR16, RZ ;  /* 0x00000010e3e37c10 */ /* 0x000fe4000ff9e0ff */
[----:B------:R-:W-:Y:S02]  /*5190*/  IADD3 R159, P5, R159, UR16, RZ ;  /* 0x000000109f9f7c10 */ /* 0x000fe4000ffbe0ff */
[----:B------:R-:W-:Y:S02]  /*51a0*/  IADD3.X R158, R158, UR17, RZ, P6, !PT ;  /* 0x000000119e9e7c10 */ /* 0x000fe4000b7fe4ff */
[----:B------:R-:W-:Y:S02]  /*51b0*/  IADD3.X R156, R156, UR17, RZ, P0, !PT ;  /* 0x000000119c9c7c10 */ /* 0x000fe400087fe4ff */
[----:B------:R-:W-:-:S02]  /*51c0*/  IADD3.X R154, R154, UR17, RZ, P1, !PT ;  /* 0x000000119a9a7c10 */ /* 0x000fc40008ffe4ff */
[----:B------:R-:W-:Y:S02]  /*51d0*/  IADD3.X R152, R152, UR17, RZ, P2, !PT ;  /* 0x0000001198987c10 */ /* 0x000fe400097fe4ff */
[----:B------:R-:W-:Y:S02]  /*51e0*/  IADD3.X R22, R22, UR17, RZ, P3, !PT ;  /* 0x0000001116167c10 */ /* 0x000fe40009ffe4ff */
[----:B------:R-:W-:Y:S02]  /*51f0*/  IADD3 R157, P6, R157, UR16, RZ ;  /* 0x000000109d9d7c10 */ /* 0x000fe4000ffde0ff */
[----:B------:R-:W-:Y:S02]  /*5200*/  IADD3 R155, P0, R155, UR16, RZ ;  /* 0x000000109b9b7c10 */ /* 0x000fe4000ff1e0ff */
[----:B------:R-:W-:Y:S02]  /*5210*/  IADD3 R153, P1, R153, UR16, RZ ;  /* 0x0000001099997c10 */ /* 0x000fe4000ff3e0ff */
[----:B------:R-:W-:-:S02]  /*5220*/  IADD3 R23, P2, R23, UR16, RZ ;  /* 0x0000001017177c10 */ /* 0x000fc4000ff5e0ff */
[----:B------:R-:W-:Y:S02]  /*5230*/  IADD3 R21, P3, R21, UR16, RZ ;  /* 0x0000001015157c10 */ /* 0x000fe4000ff7e0ff */
[----:B------:R-:W-:Y:S02]  /*5240*/  IADD3.X R225, R225, UR17, RZ, P4, !PT ;  /* 0x00000011e1e17c10 */ /* 0x000fe4000a7fe4ff */
[----:B------:R-:W-:Y:S02]  /*5250*/  IADD3.X R18, R18, UR17, RZ, P5, !PT ;  /* 0x0000001112127c10 */ /* 0x000fe4000affe4ff */
[----:B------:R-:W-:Y:S02]  /*5260*/  ISETP.NE.U32.AND P4, PT, R5, RZ, PT ;  /* 0x000000ff0500720c */ /* 0x000fe40003f85070 */
[----:B------:R-:W-:Y:S02]  /*5270*/  IADD3 R17, P5, R17, UR16, RZ ;  /* 0x0000001011117c10 */ /* 0x000fe4000ffbe0ff */
[----:B------:R-:W-:-:S02]  /*5280*/  IADD3.X R16, R16, UR17, RZ, P6, !PT ;  /* 0x0000001110107c10 */ /* 0x000fc4000b7fe4ff */
[----:B------:R-:W-:Y:S02]  /*5290*/  IADD3.X R14, R14, UR17, RZ, P0, !PT ;  /* 0x000000110e0e7c10 */ /* 0x000fe400087fe4ff */
[----:B------:R-:W-:Y:S02]  /*52a0*/  IADD3.X R13, R13, UR17, RZ, P1, !PT ;  /* 0x000000110d0d7c10 */ /* 0x000fe40008ffe4ff */
[----:B------:R-:W-:Y:S02]  /*52b0*/  IADD3.X R12, R12, UR17, RZ, P2, !PT ;  /* 0x000000110c0c7c10 */ /* 0x000fe400097fe4ff */
[----:B------:R-:W-:Y:S02]  /*52c0*/  IADD3.X R11, R11, UR17, RZ, P3, !PT ;  /* 0x000000110b0b7c10 */ /* 0x000fe40009ffe4ff */
[----:B------:R-:W-:Y:S02]  /*52d0*/  IADD3 R15, P6, R15, UR16, RZ ;  /* 0x000000100f0f7c10 */ /* 0x000fe4000ffde0ff */
[----:B------:R-:W-:-:S02]  /*52e0*/  IADD3 R211, P0, R211, UR16, RZ ;  /* 0x00000010d3d37c10 */ /* 0x000fc4000ff1e0ff */
[----:B------:R-:W-:Y:S02]  /*52f0*/  IADD3 R215, P1, R215, UR16, RZ ;  /* 0x00000010d7d77c10 */ /* 0x000fe4000ff3e0ff */
[----:B------:R-:W-:Y:S02]  /*5300*/  IADD3 R219, P2, R219, UR16, RZ ;  /* 0x00000010dbdb7c10 */ /* 0x000fe4000ff5e0ff */
[----:B------:R-:W-:Y:S02]  /*5310*/  IADD3 R223, P3, R223, UR16, RZ ;  /* 0x00000010dfdf7c10 */ /* 0x000fe4000ff7e0ff */
[----:B------:R-:W-:Y:S02]  /*5320*/  IADD3.X R9, R9, UR17, RZ, P5, !PT ;  /* 0x0000001109097c10 */ /* 0x000fe4000affe4ff */
        /* <DEDUP_REMOVED lines=12> */
[----:B------:R-:W-:Y:S02]  /*53f0*/  IADD3 R7, P5, R251, R7, RZ ;  /* 0x00000007fb077210 */ /* 0x000fe40007fbe0ff */
[----:B------:R-:W-:-:S02]  /*5400*/  IADD3.X R233, R233, UR17, RZ, P6, !PT ;  /* 0x00000011e9e97c10 */ /* 0x000fc4000b7fe4ff */
[----:B------:R-:W-:Y:S02]  /*5410*/  IADD3.X R235, R235, UR17, RZ, P0, !PT ;  /* 0x00000011ebeb7c10 */ /* 0x000fe400087fe4ff */
[----:B------:R-:W-:Y:S02]  /*5420*/  IADD3.X R237, R237, UR17, RZ, P1, !PT ;  /* 0x00000011eded7c10 */ /* 0x000fe40008ffe4ff */
[----:B------:R-:W-:Y:S02]  /*5430*/  IADD3.X R239, R239, UR17, RZ, P2, !PT ;  /* 0x00000011efef7c10 */ /* 0x000fe400097fe4ff */
[----:B------:R-:W-:Y:S01]  /*5440*/  IADD3.X R241, R241, UR17, RZ, P3, !PT ;  /* 0x00000011f1f17c10 */ /* 0x000fe20009ffe4ff */
[----:B------:R-:W-:Y:S02]  /*5450*/  WARPGROUP.DEPBAR.LE gsb0, 0x0 ;  /* 0x00008000000079c5 */ /* 0x000fe40000010000 */
[----:B------:R-:W-:Y:S01]  /*5460*/  VIADD R0, R0, 0xffffffe0 ;  /* 0xffffffe000007836 */ /* 0x000fe20000000000 */
[----:B------:R-:W-:Y:S01]  /*5470*/  LEA.HI.X.SX32 R6, R251, R6, 0x1, P5 ;  /* 0x00000006fb067211 */ /* 0x000fe200028f0eff */
[----:B0-----:R-:W-:Y:S06]  /*5480*/  @P4 BRA `(.L_x_1) ;  /* 0xffffffdc00884947 */ /* 0x001fec000383ffff */
.L_x_0:
[----:B------:R-:W0:Y:S01]  /*5490*/  S2R R248, SR_TID.X ;  /* 0x0000000000f87919 */ /* 0x000e220000002100 */
[----:B------:R-:W-:Y:S01]  /*54a0*/  F2FP.SATFINITE.E5M2.F32.PACK_AB_MERGE_C R110, R111, R110, RZ ;  /* 0x0000006e6f6e723e */ /* 0x000fe200048060ff */
[----:B------:R-:W-:Y:S01]  /*54b0*/  ULDC.64 UR4, c[0x0][0x228] ;  /* 0x00008a0000047ab9 */ /* 0x000fe20000000a00 */
[----:B------:R-:W-:Y:S01]  /*54c0*/  F2FP.SATFINITE.E5M2.F32.PACK_AB_MERGE_C R111, R25, R24, RZ ;  /* 0x00000018196f723e */ /* 0x000fe200048060ff */
[----:B------:R-:W-:Y:S01]  /*54d0*/  ULDC UR6, c[0x0][0x22c] ;  /* 0x00008b0000067ab9 */ /* 0x000fe20000000800 */
[----:B------:R-:W-:Y:S02]  /*54e0*/  F2FP.SATFINITE.E5M2.F32.PACK_AB_MERGE_C R30, R31, R30, RZ ;  /* 0x0000001e1f1e723e */ /* 0x000fe400048060ff */
[----:B------:R-:W-:Y:S02]  /*54f0*/  F2FP.SATFINITE.E5M2.F32.PACK_AB_MERGE_C R27, R27, R26, RZ ;  /* 0x0000001a1b1b723e */ /* 0x000fe400048060ff */
[----:B------:R-:W-:Y:S02]  /*5500*/  F2FP.SATFINITE.E5M2.F32.PACK_AB_MERGE_C R208, R89, R88, RZ ;  /* 0x0000005859d0723e */ /* 0x000fe400048060ff */
[----:B------:R-:W-:-:S02]  /*5510*/  F2FP.SATFINITE.E5M2.F32.PACK_AB_MERGE_C R209, R91, R90, RZ ;  /* 0x0000005a5bd1723e */ /* 0x000fc400048060ff */
[----:B------:R-:W-:Y:S02]  /*5520*/  F2FP.SATFINITE.E5M2.F32.PACK_AB_MERGE_C R210, R93, R92, RZ ;  /* 0x0000005c5dd2723e */ /* 0x000fe400048060ff */
[----:B------:R-:W-:Y:S02]  /*5530*/  F2FP.SATFINITE.E5M2.F32.PACK_AB_MERGE_C R215, R95, R94, RZ ;  /* 0x0000005e5fd7723e */ /* 0x000fe400048060ff */
[----:B------:R-:W-:Y:S02]  /*5540*/  F2FP.SATFINITE.E5M2.F32.PACK_AB_MERGE_C R26, R29, R28, RZ ;  /* 0x0000001c1d1a723e */ /* 0x000fe400048060ff */
[----:B------:R-:W-:Y:S02]  /*5550*/  F2FP.SATFINITE.E5M2.F32.PACK_AB_MERGE_C R59, R59, R58, RZ ;  /* 0x0000003a3b3b723e */ /* 0x000fe400048060ff */
[----:B------:R-:W-:Y:S02]  /*5560*/  PRMT R26, R111, 0x5410, R26 ;  /* 0x000054106f1a7816 */ /* 0x000fe4000000001a */
[----:B------:R-:W-:-:S02]  /*5570*/  PRMT R27, R27, 0x5410, R30 ;  /* 0x000054101b1b7816 */ /* 0x000fc4000000001e */
[----:B------:R-:W-:Y:S02]  /*5580*/  LEA R247, R247, UR12, 0x4 ;  /* 0x0000000cf7f77c11 */ /* 0x000fe4000f8e20ff */
[----:B------:R-:W-:Y:S02]  /*5590*/  F2FP.SATFINITE.E5M2.F32.PACK_AB_MERGE_C R28, R41, R40, RZ ;  /* 0x00000028291c723e */ /* 0x000fe400048060ff */
[----:B------:R-:W-:Y:S01]  /*55a0*/  F2FP.SATFINITE.E5M2.F32.PACK_AB_MERGE_C R29, R43, R42, RZ ;  /* 0x0000002a2b1d723e */ /* 0x000fe200048060ff */
[----:B------:R-:W-:Y:S01]  /*55b0*/  BAR.SYNC.DEFER_BLOCKING 0x0 ;  /* 0x0000000000007b1d */ /* 0x000fe20000010000 */
[----:B------:R-:W-:Y:S01]  /*55c0*/  F2FP.SATFINITE.E5M2.F32.PACK_AB_MERGE_C R212, R97, R96, RZ ;  /* 0x0000006061d4723e */ /* 0x000fe200048060ff */
[C---:B0-----:R-:W-:Y:S01]  /*55d0*/  IMAD.SHL.U32 R25, R248.reuse, 0x40, RZ ;  /* 0x00000040f8197824 */ /* 0x041fe200078e00ff */
[----:B------:R-:W-:Y:S01]  /*55e0*/  F2FP.SATFINITE.E5M2.F32.PACK_AB_MERGE_C R214, R99, R98, RZ ;  /* 0x0000006263d6723e */ /* 0x000fe200048060ff */
[----:B------:R-:W-:Y:S01]  /*55f0*/  IMAD.SHL.U32 R24, R248, 0x10, RZ ;  /* 0x00000010f8187824 */ /* 0x000fe200078e00ff */
[----:B------:R-:W-:-:S02]  /*5600*/  F2FP.SATFINITE.E5M2.F32.PACK_AB_MERGE_C R217, R101, R100, RZ ;  /* 0x0000006465d9723e */ /* 0x000fc400048060ff */
[----:B------:R-:W-:Y:S01]  /*5610*/  LOP3.LUT R31, R25, 0x400, RZ, 0xc0, !PT ;  /* 0x00000400191f7812 */ /* 0x000fe200078ec0ff */
[----:B------:R-:W-:Y:S01]  /*5620*/  IMAD.SHL.U32 R25, R248, 0x8, RZ ;  /* 0x00000008f8197824 */ /* 0x000fe200078e00ff */
[----:B------:R-:W-:Y:S02]  /*5630*/  LOP3.LUT R24, R24, 0xf0, RZ, 0xc0, !PT ;  /* 0x000000f018187812 */ /* 0x000fe400078ec0ff */
[----:B------:R-:W-:Y:S02]  /*5640*/  F2FP.SATFINITE.E5M2.F32.PACK_AB_MERGE_C R218, R103, R102, RZ ;  /* 0x0000006667da723e */ /* 0x000fe400048060ff */
[----:B------:R-:W-:Y:S02]  /*5650*/  IADD3 R24, R31, UR12, R24 ;  /* 0x0000000c1f187c10 */ /* 0x000fe4000fffe018 */
[----:B------:R-:W-:Y:S02]  /*5660*/  LOP3.LUT R25, R25, 0x300, RZ, 0xc0, !PT ;  /* 0x0000030019197812 */ /* 0x000fe400078ec0ff */
[----:B------:R-:W-:-:S02]  /*5670*/  F2FP.SATFINITE.E5M2.F32.PACK_AB_MERGE_C R32, R33, R32, RZ ;  /* 0x000000202120723e */ /* 0x000fc400048060ff */
[----:B------:R-:W-:Y:S01]  /*5680*/  F2FP.SATFINITE.E5M2.F32.PACK_AB_MERGE_C R34, R35, R34, RZ ;  /* 0x000000222322723e */ /* 0x000fe200048060ff */
[----:B------:R-:W-:Y:S01]  /*5690*/  IMAD.IADD R58, R25, 0x1, R24 ;  /* 0x00000001193a7824 */ /* 0x000fe200078e0218 */
[----:B------:R-:W-:Y:S02]  /*56a0*/  PRMT R24, R208, 0x5410, R210 ;  /* 0x00005410d0187816 */ /* 0x000fe400000000d2 */
[----:B------:R-:W-:Y:S02]  /*56b0*/  PRMT R25, R209, 0x5410, R215 ;  /* 0x00005410d1197816 */ /* 0x000fe400000000d7 */
[----:B------:R-:W-:Y:S02]  /*56c0*/  F2FP.SATFINITE.E5M2.F32.PACK_AB_MERGE_C R37, R37, R36, RZ ;  /* 0x000000242525723e */ /* 0x000fe400048060ff */
[----:B------:R-:W-:Y:S01]  /*56d0*/  F2FP.SATFINITE.E5M2.F32.PACK_AB_MERGE_C R39, R39, R38, RZ ;  /* 0x000000262727723e */ /* 0x000fe200048060ff */
[----:B------:R0:W-:Y:S01]  /*56e0*/  STSM.16.M88.4 [R58], R24 ;  /* 0x000000183a007844 */ /* 0x0001e20000000200 */
[----:B------:R-:W-:-:S02]  /*56f0*/  F2FP.SATFINITE.E5M2.F32.PACK_AB_MERGE_C R36, R47, R46, RZ ;  /* 0x0000002e2f24723e */ /* 0x000fc400048060ff */
[----:B------:R-:W-:Y:S01]  /*5700*/  F2FP.SATFINITE.E5M2.F32.PACK_AB_MERGE_C R211, R105, R104, RZ ;  /* 0x0000006869d3723e */ /* 0x000fe200048060ff */
[----:B------:R-:W-:Y:S01]  /*5710*/  BAR.SYNC.DEFER_BLOCKING 0x0 ;  /* 0x0000000000007b1d */ /* 0x000fe20000010000 */
[----:B------:R-:W-:Y:S02]  /*5720*/  F2FP.SATFINITE.E5M2.F32.PACK_AB_MERGE_C R213, R107, R106, RZ ;  /* 0x0000006a6bd5723e */ /* 0x000fe400048060ff */
[----:B------:R-:W-:Y:S02]  /*5730*/  F2FP.SATFINITE.E5M2.F32.PACK_AB_MERGE_C R216, R109, R108, RZ ;  /* 0x0000006c6dd8723e */ /* 0x000fe400048060ff */
[----:B------:R-:W-:Y:S02]  /*5740*/  F2FP.SATFINITE.E5M2.F32.PACK_AB_MERGE_C R45, R45, R44, RZ ;  /* 0x0000002c2d2d723e */ /* 0x000fe400048060ff */
[----:B------:R-:W-:Y:S02]  /*5750*/  F2FP.SATFINITE.E5M2.F32.PACK_AB_MERGE_C R112, R113, R112, RZ ;  /* 0x000000707170723e */ /* 0x000fe400048060ff */
[----:B------:R-:W-:-:S02]  /*5760*/  F2FP.SATFINITE.E5M2.F32.PACK_AB_MERGE_C R114, R115, R114, RZ ;  /* 0x000000727372723e */ /* 0x000fc400048060ff */
[----:B------:R-:W-:Y:S02]  /*5770*/  F2FP.SATFINITE.E5M2.F32.PACK_AB_MERGE_C R116, R117, R116, RZ ;  /* 0x000000747574723e */ /* 0x000fe400048060ff */
[----:B0-----:R-:W-:Y:S02]  /*5780*/  PRMT R24, R212, 0x5410, R217 ;  /* 0x00005410d4187816 */ /* 0x001fe400000000d9 */
[----:B------:R-:W-:Y:S02]  /*5790*/  PRMT R25, R214, 0x5410, R218 ;  /* 0x00005410d6197816 */ /* 0x000fe400000000da */
[----:B------:R-:W-:Y:S02]  /*57a0*/  PRMT R26, R32, 0x5410, R37 ;  /* 0x00005410201a7816 */ /* 0x000fe40000000025 */
[----:B------:R-:W-:Y:S02]  /*57b0*/  PRMT R27, R34, 0x5410, R39 ;  /* 0x00005410221b7816 */ /* 0x000fe40000000027 */
[----:B------:R-:W-:-:S02]  /*57c0*/  F2FP.SATFINITE.E5M2.F32.PACK_AB_MERGE_C R118, R119, R118, RZ ;  /* 0x000000767776723e */ /* 0x000fc400048060ff */
[----:B------:R-:W-:Y:S01]  /*57d0*/  F2FP.SATFINITE.E5M2.F32.PACK_AB_MERGE_C R48, R49, R48, RZ ;  /* 0x000000303130723e */ /* 0x000fe200048060ff */
[----:B------:R-:W0:Y:S01]  /*57e0*/  LDS.128 R40, [R247] ;  /* 0x00000000f7287984 */ /* 0x000e220000000c00 */
[----:B------:R-:W-:Y:S02]  /*57f0*/  F2FP.SATFINITE.E5M2.F32.PACK_AB_MERGE_C R50, R51, R50, RZ ;  /* 0x000000323332723e */ /* 0x000fe400048060ff */
[----:B------:R-:W-:Y:S01]  /*5800*/  F2FP.SATFINITE.E5M2.F32.PACK_AB_MERGE_C R53, R53, R52, RZ ;  /* 0x000000343535723e */ /* 0x000fe200048060ff */
[----:B------:R-:W-:Y:S01]  /*5810*/  BAR.SYNC.DEFER_BLOCKING 0x0 ;  /* 0x0000000000007b1d */ /* 0x000fe20000010000 */
[----:B------:R-:W-:Y:S02]  /*5820*/  F2FP.SATFINITE.E5M2.F32.PACK_AB_MERGE_C R55, R55, R54, RZ ;  /* 0x000000363737723e */ /* 0x000fe400048060ff */
[----:B------:R-:W-:Y:S02]  /*5830*/  F2FP.SATFINITE.E5M2.F32.PACK_AB_MERGE_C R120, R121, R120, RZ ;  /* 0x000000787978723e */ /* 0x000fe400048060ff */
[----:B------:R-:W-:-:S02]  /*5840*/  F2FP.SATFINITE.E5M2.F32.PACK_AB_MERGE_C R122, R123, R122, RZ ;  /* 0x0000007a7b7a723e */ /* 0x000fc400048060ff */
[----:B------:R-:W-:Y:S02]  /*5850*/  F2FP.SATFINITE.E5M2.F32.PACK_AB_MERGE_C R124, R125, R124, RZ ;  /* 0x0000007c7d7c723e */ /* 0x000fe400048060ff */
[----:B------:R-:W-:Y:S02]  /*5860*/  F2FP.SATFINITE.E5M2.F32.PACK_AB_MERGE_C R126, R127, R126, RZ ;  /* 0x0000007e7f7e723e */ /* 0x000fe400048060ff */
[----:B------:R-:W-:Y:S02]  /*5870*/  F2FP.SATFINITE.E5M2.F32.PACK_AB_MERGE_C R56, R57, R56, RZ ;  /* 0x000000383938723e */ /* 0x000fe400048060ff */
[----:B------:R-:W-:Y:S02]  /*5880*/  F2FP.SATFINITE.E5M2.F32.PACK_AB_MERGE_C R61, R61, R60, RZ ;  /* 0x0000003c3d3d723e */ /* 0x000fe400048060ff */
[----:B------:R-:W-:Y:S02]  /*5890*/  F2FP.SATFINITE.E5M2.F32.PACK_AB_MERGE_C R62, R63, R62, RZ ;  /* 0x0000003e3f3e723e */ /* 0x000fe400048060ff */
[----:B------:R-:W-:-:S02]  /*58a0*/  F2FP.SATFINITE.E5M2.F32.PACK_AB_MERGE_C R128, R129, R128, RZ ;  /* 0x000000808180723e */ /* 0x000fc400048060ff */
[----:B------:R-:W-:Y:S02]  /*58b0*/  F2FP.SATFINITE.E5M2.F32.PACK_AB_MERGE_C R130, R131, R130, RZ ;  /* 0x000000828382723e */ /* 0x000fe400048060ff */
[----:B------:R-:W-:Y:S02]  /*58c0*/  F2FP.SATFINITE.E5M2.F32.PACK_AB_MERGE_C R132, R133, R132, RZ ;  /* 0x000000848584723e */ /* 0x000fe400048060ff */
[----:B------:R-:W-:Y:S01]  /*58d0*/  F2FP.SATFINITE.E5M2.F32.PACK_AB_MERGE_C R134, R135, R134, RZ ;  /* 0x000000868786723e */ /* 0x000fe200048060ff */
[----:B------:R1:W-:Y:S01]  /*58e0*/  STSM.16.M88.4 [R58], R24 ;  /* 0x000000183a007844 */ /* 0x0003e20000000200 */
[----:B------:R-:W-:Y:S02]  /*58f0*/  F2FP.SATFINITE.E5M2.F32.PACK_AB_MERGE_C R46, R65, R64, RZ ;  /* 0x00000040412e723e */ /* 0x000fe400048060ff */
[----:B------:R-:W-:Y:S02]  /*5900*/  F2FP.SATFINITE.E5M2.F32.PACK_AB_MERGE_C R47, R67, R66, RZ ;  /* 0x00000042432f723e */ /* 0x000fe400048060ff */
[----:B------:R-:W-:-:S02]  /*5910*/  F2FP.SATFINITE.E5M2.F32.PACK_AB_MERGE_C R69, R69, R68, RZ ;  /* 0x000000444545723e */ /* 0x000fc400048060ff */
[----:B------:R-:W-:Y:S02]  /*5920*/  F2FP.SATFINITE.E5M2.F32.PACK_AB_MERGE_C R70, R71, R70, RZ ;  /* 0x000000464746723e */ /* 0x000fe400048060ff */
[----:B------:R-:W-:Y:S02]  /*5930*/  PRMT R44, R128, 0x5410, R132 ;  /* 0x00005410802c7816 */ /* 0x000fe40000000084 */
[----:B------:R-:W-:Y:S02]  /*5940*/  PRMT R46, R46, 0x5410, R69 ;  /* 0x000054102e2e7816 */ /* 0x000fe40000000045 */
[----:B------:R-:W-:Y:S02]  /*5950*/  PRMT R47, R47, 0x5410, R70 ;  /* 0x000054102f2f7816 */ /* 0x000fe40000000046 */
[----:B------:R-:W-:Y:S02]  /*5960*/  F2FP.SATFINITE.E5M2.F32.PACK_AB_MERGE_C R136, R137, R136, RZ ;  /* 0x000000888988723e */ /* 0x000fe400048060ff */
[----:B-1----:R-:W-:Y:S01]  /*5970*/  PRMT R27, R29, 0x5410, R36 ;  /* 0x000054101d1b7816 */ /* 0x002fe20000000024 */
[----:B------:R-:W-:Y:S01]  /*5980*/  BAR.SYNC.DEFER_BLOCKING 0x0 ;  /* 0x0000000000007b1d */ /* 0x000fe20000010000 */
[----:B------:R-:W-:-:S02]  /*5990*/  PRMT R24, R211, 0x5410, R216 ;  /* 0x00005410d3187816 */ /* 0x000fc400000000d8 */
[----:B------:R-:W-:Y:S02]  /*59a0*/  PRMT R25, R213, 0x5410, R110 ;  /* 0x00005410d5197816 */ /* 0x000fe4000000006e */
[----:B------:R-:W-:Y:S02]  /*59b0*/  PRMT R26, R28, 0x5410, R45 ;  /* 0x000054101c1a7816 */ /* 0x000fe4000000002d */
[----:B------:R-:W-:Y:S02]  /*59c0*/  PRMT R45, R130, 0x5410, R134 ;  /* 0x00005410822d7816 */ /* 0x000fe40000000086 */
[----:B------:R-:W-:Y:S02]  /*59d0*/  F2FP.SATFINITE.E5M2.F32.PACK_AB_MERGE_C R138, R139, R138, RZ ;  /* 0x0000008a8b8a723e */ /* 0x000fe400048060ff */
[----:B------:R-:W-:Y:S02]  /*59e0*/  F2FP.SATFINITE.E5M2.F32.PACK_AB_MERGE_C R140, R141, R140, RZ ;  /* 0x0000008c8d8c723e */ /* 0x000fe400048060ff */
[----:B------:R-:W-:-:S02]  /*59f0*/  F2FP.SATFINITE.E5M2.F32.PACK_AB_MERGE_C R142, R143, R142, RZ ;  /* 0x0000008e8f8e723e */ /* 0x000fc400048060ff */
[----:B------:R-:W-:Y:S02]  /*5a00*/  F2FP.SATFINITE.E5M2.F32.PACK_AB_MERGE_C R72, R73, R72, RZ ;  /* 0x000000484948723e */ /* 0x000fe400048060ff */
[----:B------:R-:W-:Y:S02]  /*5a10*/  F2FP.SATFINITE.E5M2.F32.PACK_AB_MERGE_C R74, R75, R74, RZ ;  /* 0x0000004a4b4a723e */ /* 0x000fe400048060ff */
[----:B------:R-:W-:Y:S02]  /*5a20*/  F2FP.SATFINITE.E5M2.F32.PACK_AB_MERGE_C R77, R77, R76, RZ ;  /* 0x0000004c4d4d723e */ /* 0x000fe400048060ff */
[----:B------:R-:W-:Y:S02]  /*5a30*/  F2FP.SATFINITE.E5M2.F32.PACK_AB_MERGE_C R79, R79, R78, RZ ;  /* 0x0000004e4f4f723e */ /* 0x000fe400048060ff */
[----:B------:R-:W-:Y:S01]  /*5a40*/  F2FP.SATFINITE.E5M2.F32.PACK_AB_MERGE_C R144, R145, R144, RZ ;  /* 0x000000909190723e */ /* 0x000fe200048060ff */
[----:B------:R-:W1:Y:S01]  /*5a50*/  LDS.128 R36, [R247] ;  /* 0x00000000f7247984 */ /* 0x000e620000000c00 */
        /* <DEDUP_REMOVED lines=8> */
[--C-:B------:R-:W-:Y:S02]  /*5ae0*/  LOP3.LUT R222, R181, 0x1, R250.reuse, 0xfe, !PT ;  /* 0x00000001b5de7812 */ /* 0x100fe400078efefa */
[----:B------:R-:W-:Y:S01]  /*5af0*/  ISETP.GE.AND P0, PT, R249, UR4, PT ;  /* 0x00000004f9007c0c */ /* 0x000fe2000bf06270 */
[----:B------:R-:W-:Y:S01]  /*5b00*/  ULDC UR4, c[0x0][0x22c] ;  /* 0x00008b0000047ab9 */ /* 0x000fe20000000800 */
[C-C-:B------:R-:W-:Y:S02]  /*5b10*/  LOP3.LUT R221, R181.reuse, 0x2, R250.reuse, 0xfe, !PT ;  /* 0x00000002b5dd7812 */ /* 0x140fe400078efefa */
[----:B------:R-:W-:Y:S01]  /*5b20*/  ISETP.LT.AND P4, PT, R222, UR4, !P0 ;  /* 0x00000004de007c0c */ /* 0x000fe2000c781270 */
[----:B------:R-:W-:Y:S01]  /*5b30*/  ULDC UR4, c[0x0][0x22c] ;  /* 0x00008b0000047ab9 */ /* 0x000fe20000000800 */
[--C-:B------:R-:W-:Y:S02]  /*5b40*/  LOP3.LUT R223, R181, 0x7f, R250.reuse, 0xfe, !PT ;  /* 0x0000007fb5df7812 */ /* 0x100fe400078efefa */
[----:B------:R-:W-:Y:S01]  /*5b50*/  ISETP.LT.AND P3, PT, R221, UR4, !P0 ;  /* 0x00000004dd007c0c */ /* 0x000fe2000c761270 */
[----:B------:R-:W-:Y:S01]  /*5b60*/  ULDC UR4, c[0x0][0x244] ;  /* 0x0000910000047ab9 */ /* 0x000fe20000000800 */
[----:B------:R-:W-:Y:S01]  /*5b70*/  LOP3.LUT R220, R181, 0x3, R250, 0xfe, !PT ;  /* 0x00000003b5dc7812 */ /* 0x000fe200078efefa */
[----:B------:R2:W-:Y:S01]  /*5b80*/  STSM.16.M88.4 [R58], R24 ;  /* 0x000000183a007844 */ /* 0x0005e20000000200 */
[----:B------:R-:W-:Y:S01]  /*5b90*/  ISETP.LT.AND P1, PT, R223, UR6, !P0 ;  /* 0x00000006df007c0c */ /* 0x000fe2000c721270 */
[----:B------:R-:W-:Y:S01]  /*5ba0*/  ULDC UR6, c[0x0][0x22c] ;  /* 0x00008b0000067ab9 */ /* 0x000fe20000000800 */
[----:B------:R-:W-:Y:S01]  /*5bb0*/  LOP3.LUT R200, R181, R250, RZ, 0xfc, !PT ;  /* 0x000000fab5c87212 */ /* 0x000fe200078efcff */
[----:B------:R-:W-:Y:S01]  /*5bc0*/  BAR.SYNC.DEFER_BLOCKING 0x0 ;  /* 0x0000000000007b1d */ /* 0x000fe20000010000 */
[----:B------:R-:W-:Y:S01]  /*5bd0*/  IMAD R60, R249, UR4, RZ ;  /* 0x00000004f93c7c24 */ /* 0x000fe2000f8e02ff */
[----:B------:R-:W-:-:S02]  /*5be0*/  ISETP.LT.AND P5, PT, R220, UR6, !P0 ;  /* 0x00000006dc007c0c */ /* 0x000fc4000c7a1270 */
[C---:B------:R-:W-:Y:S02]  /*5bf0*/  ISETP.LT.AND P2, PT, R200.reuse, UR5, !P0 ;  /* 0x00000005c8007c0c */ /* 0x040fe4000c741270 */
[----:B------:R-:W-:Y:S01]  /*5c00*/  ULDC UR4, c[0x0][0x248] ;  /* 0x0000920000047ab9 */ /* 0x000fe20000000800 */
[----:B------:R-:W-:Y:S01]  /*5c10*/  ULDC.64 UR6, c[0x0][0x220] ;  /* 0x0000880000067ab9 */ /* 0x000fe20000000a00 */
[----:B------:R-:W-:Y:S01]  /*5c20*/  IMAD R200, R200, UR4, RZ ;  /* 0x00000004c8c87c24 */ /* 0x000fe2000f8e02ff */
[C---:B0-----:R-:W-:Y:S01]  /*5c30*/  PRMT R65, R40.reuse, 0x7770, RZ ;  /* 0x0000777028417816 */ /* 0x041fe200000000ff */
[----:B------:R-:W-:Y:S01]  /*5c40*/  ULDC UR5, c[0x0][0x22c] ;  /* 0x00008b0000057ab9 */ /* 0x000fe20000000800 */
[----:B------:R-:W-:Y:S02]  /*5c50*/  PRMT R63, R40, 0x7771, RZ ;  /* 0x00007771283f7816 */ /* 0x000fe400000000ff */
[----:B--2---:R-:W-:Y:S02]  /*5c60*/  PRMT R24, R112, 0x5410, R116 ;  /* 0x0000541070187816 */ /* 0x004fe40000000074 */
[----:B------:R-:W-:-:S02]  /*5c70*/  PRMT R25, R114, 0x5410, R118 ;  /* 0x0000541072197816 */ /* 0x000fc40000000076 */
[----:B------:R-:W-:Y:S02]  /*5c80*/  PRMT R26, R48, 0x5410, R53 ;  /* 0x00005410301a7816 */ /* 0x000fe40000000035 */
[----:B------:R-:W-:Y:S02]  /*5c90*/  PRMT R27, R50, 0x5410, R55 ;  /* 0x00005410321b7816 */ /* 0x000fe40000000037 */
[C-C-:B------:R-:W-:Y:S02]  /*5ca0*/  LOP3.LUT R189, R181.reuse, 0x4, R250.reuse, 0xfe, !PT ;  /* 0x00000004b5bd7812 */ /* 0x140fe400078efefa */
[C-C-:B------:R-:W-:Y:S01]  /*5cb0*/  LOP3.LUT R188, R181.reuse, 0x5, R250.reuse, 0xfe, !PT ;  /* 0x00000005b5bc7812 */ /* 0x140fe200078efefa */
[----:B------:R-:W0:Y:S01]  /*5cc0*/  LDS.128 R32, [R247] ;  /* 0x00000000f7207984 */ /* 0x000e220000000c00 */
[C-C-:B------:R-:W-:Y:S02]  /*5cd0*/  LOP3.LUT R187, R181.reuse, 0x6, R250.reuse, 0xfe, !PT ;  /* 0x00000006b5bb7812 */ /* 0x140fe400078efefa */
[C-C-:B------:R-:W-:Y:S01]  /*5ce0*/  LOP3.LUT R184, R181.reuse, 0x7, R250.reuse, 0xfe, !PT ;  /* 0x00000007b5b87812 */ /* 0x140fe200078efefa */
[----:B------:R-:W-:Y:S01]  /*5cf0*/  BAR.SYNC.DEFER_BLOCKING 0x0 ;  /* 0x0000000000007b1d */ /* 0x000fe20000010000 */
[----:B------:R-:W-:-:S02]  /*5d00*/  LOP3.LUT R180, R181, 0x8, R250, 0xfe, !PT ;  /* 0x00000008b5b47812 */ /* 0x000fc400078efefa */
[C-C-:B------:R-:W-:Y:S02]  /*5d10*/  LOP3.LUT R186, R181.reuse, 0x9, R250.reuse, 0xfe, !PT ;  /* 0x00000009b5ba7812 */ /* 0x140fe400078efefa */
[C-C-:B------:R-:W-:Y:S02]  /*5d20*/  LOP3.LUT R185, R181.reuse, 0xa, R250.reuse, 0xfe, !PT ;  /* 0x0000000ab5b97812 */ /* 0x140fe400078efefa */
[C-C-:B------:R-:W-:Y:S02]  /*5d30*/  LOP3.LUT R182, R181.reuse, 0xb, R250.reuse, 0xfe, !PT ;  /* 0x0000000bb5b67812 */ /* 0x140fe400078efefa */
[C-C-:B------:R-:W-:Y:S02]  /*5d40*/  LOP3.LUT R183, R181.reuse, 0xc, R250.reuse, 0xfe, !PT ;  /* 0x0000000cb5b77812 */ /* 0x140fe400078efefa */
[C-C-:B------:R-:W-:Y:S02]  /*5d50*/  LOP3.LUT R176, R181.reuse, 0xd, R250.reuse, 0xfe, !PT ;  /* 0x0000000db5b07812 */ /* 0x140fe400078efefa */
[----:B------:R-:W-:-:S02]  /*5d60*/  LOP3.LUT R179, R181, 0xe, R250, 0xfe, !PT ;  /* 0x0000000eb5b37812 */ /* 0x000fc400078efefa */
[C-C-:B------:R-:W-:Y:S02]  /*5d70*/  LOP3.LUT R178, R181.reuse, 0xf, R250.reuse, 0xfe, !PT ;  /* 0x0000000fb5b27812 */ /* 0x140fe400078efefa */
[C-C-:B------:R-:W-:Y:S02]  /*5d80*/  LOP3.LUT R177, R181.reuse, 0x10, R250.reuse, 0xfe, !PT ;  /* 0x00000010b5b17812 */ /* 0x140fe400078efefa */
[C-C-:B------:R-:W-:Y:S02]  /*5d90*/  LOP3.LUT R174, R181.reuse, 0x11, R250.reuse, 0xfe, !PT ;  /* 0x00000011b5ae7812 */ /* 0x140fe400078efefa */
[C-C-:B------:R-:W-:Y:S02]  /*5da0*/  LOP3.LUT R175, R181.reuse, 0x12, R250.reuse, 0xfe, !PT ;  /* 0x00000012b5af7812 */ /* 0x140fe400078efefa */
[C-C-:B------:R-:W-:Y:S01]  /*5db0*/  LOP3.LUT R171, R181.reuse, 0x13, R250.reuse, 0xfe, !PT ;  /* 0x00000013b5ab7812 */ /* 0x140fe200078efefa */
[----:B------:R2:W-:Y:S01]  /*5dc0*/  STSM.16.M88.4 [R58], R24 ;  /* 0x000000183a007844 */ /* 0x0005e20000000200 */
[----:B------:R-:W-:-:S02]  /*5dd0*/  LOP3.LUT R169, R181, 0x14, R250, 0xfe, !PT ;  /* 0x00000014b5a97812 */ /* 0x000fc400078efefa */
[C-C-:B------:R-:W-:Y:S01]  /*5de0*/  LOP3.LUT R173, R181.reuse, 0x15, R250.reuse, 0xfe, !PT ;  /* 0x00000015b5ad7812 */ /* 0x140fe200078efefa */
[----:B------:R-:W-:Y:S01]  /*5df0*/  BAR.SYNC.DEFER_BLOCKING 0x0 ;  /* 0x0000000000007b1d */ /* 0x000fe20000010000 */
[C-C-:B------:R-:W-:Y:S02]  /*5e00*/  LOP3.LUT R172, R181.reuse, 0x16, R250.reuse, 0xfe, !PT ;  /* 0x00000016b5ac7812 */ /* 0x140fe400078efefa */
[C-C-:B------:R-:W-:Y:S02]  /*5e10*/  LOP3.LUT R170, R181.reuse, 0x17, R250.reuse, 0xfe, !PT ;  /* 0x00000017b5aa7812 */ /* 0x140fe400078efefa */
[C-C-:B------:R-:W-:Y:S02]  /*5e20*/  LOP3.LUT R168, R181.reuse, 0x18, R250.reuse, 0xfe, !PT ;  /* 0x00000018b5a87812 */ /* 0x140fe400078efefa */
[C-C-:B------:R-:W-:Y:S02]  /*5e30*/  LOP3.LUT R165, R181.reuse, 0x19, R250.reuse, 0xfe, !PT ;  /* 0x00000019b5a57812 */ /* 0x140fe400078efefa */
[----:B------:R-:W-:-:S02]  /*5e40*/  LOP3.LUT R162, R181, 0x1a, R250, 0xfe, !PT ;  /* 0x0000001ab5a27812 */ /* 0x000fc400078efefa */
[----:B------:R-:W-:Y:S02]  /*5e50*/  LOP3.LUT R167, R181, 0x1b, R250, 0xfe, !PT ;  /* 0x0000001bb5a77812 */ /* 0x000fe400078efefa */
[----:B--2---:R-:W-:Y:S02]  /*5e60*/  PRMT R24, R120, 0x5410, R124 ;  /* 0x0000541078187816 */ /* 0x004fe4000000007c */
[----:B------:R-:W-:Y:S02]  /*5e70*/  PRMT R25, R122, 0x5410, R126 ;  /* 0x000054107a197816 */ /* 0x000fe4000000007e */
[----:B------:R-:W-:Y:S01]  /*5e80*/  PRMT R26, R56, 0x5410, R61 ;  /* 0x00005410381a7816 */ /* 0x000fe2000000003d */
[----:B------:R-:W-:Y:S01]  /*5e90*/  VIADD R61, R200, UR4 ;  /* 0x00000004c83d7c36 */ /* 0x000fe20008000000 */
[----:B------:R-:W-:Y:S02]  /*5ea0*/  PRMT R27, R59, 0x5410, R62 ;  /* 0x000054103b1b7816 */ /* 0x000fe4000000003e */
[C---:B------:R-:W-:Y:S01]  /*5eb0*/  IADD3 R59, P6, R60.reuse, UR6, RZ ;  /* 0x000000063c3b7c10 */ /* 0x040fe2000ffde0ff */
[----:B------:R-:W-:Y:S01]  /*5ec0*/  VIADD R62, R61, UR4 ;  /* 0x000000043d3e7c36 */ /* 0x000fe20008000000 */
[C-C-:B------:R-:W-:Y:S01]  /*5ed0*/  LOP3.LUT R166, R181.reuse, 0x1c, R250.reuse, 0xfe, !PT ;  /* 0x0000001cb5a67812 */ /* 0x140fe200078efefa */
[----:B------:R-:W2:Y:S01]  /*5ee0*/  LDS.128 R28, [R247] ;  /* 0x00000000f71c7984 */ /* 0x000ea20000000c00 */
[----:B------:R-:W-:Y:S01]  /*5ef0*/  LEA.HI.X.SX32 R60, R60, UR7, 0x1, P6 ;  /* 0x000000073c3c7c11 */ /* 0x000fe2000b0f0eff */
[----:B------:R-:W-:Y:S01]  /*5f00*/  ULDC UR6, c[0x0][0x22c] ;  /* 0x00008b0000067ab9 */ /* 0x000fe20000000800 */
[----:B------:R-:W-:Y:S01]  /*5f10*/  IADD3 R56, P6, R200, R59, RZ ;  /* 0x0000003bc8387210 */ /* 0x000fe20007fde0ff */
[----:B------:R-:W-:Y:S01]  /*5f20*/  BAR.SYNC.DEFER_BLOCKING 0x0 ;  /* 0x0000000000007b1d */ /* 0x000fe20000010000 */
[----:B------:R-:W-:-:S02]  /*5f30*/  LOP3.LUT R163, R181, 0x1d, R250, 0xfe, !PT ;  /* 0x0000001db5a37812 */ /* 0x000fc400078efefa */
[----:B------:R-:W-:Y:S02]  /*5f40*/  LEA.HI.X.SX32 R57, R200, R60, 0x1, P6 ;  /* 0x0000003cc8397211 */ /* 0x000fe400030f0eff */
        /* <DEDUP_REMOVED lines=10> */
[----:B------:R-:W-:Y:S01]  /*5ff0*/  STSM.16.M88.4 [R58], R24 ;  /* 0x000000183a007844 */ /* 0x000fe20000000200 */
        /* <DEDUP_REMOVED lines=12> */
[C-C-:B------:R-:W-:Y:S02]  /*60c0*/  LOP3.LUT R100, R181.reuse, 0x33, R250.reuse, 0xfe, !PT ;  /* 0x00000033b5647812 */ /* 0x140fe400078efefa */
[----:B------:R-:W-:-:S02]  /*60d0*/  LOP3.LUT R99, R181, 0x34, R250, 0xfe, !PT ;  /* 0x00000034b5637812 */ /* 0x000fc400078efefa */
[C-C-:B------:R-:W-:Y:S01]  /*60e0*/  LOP3.LUT R97, R181.reuse, 0x35, R250.reuse, 0xfe, !PT ;  /* 0x00000035b5617812 */ /* 0x140fe200078efefa */
[----:B------:R-:W3:Y:S01]  /*60f0*/  LDS.128 R24, [R247] ;  /* 0x00000000f7187984 */ /* 0x000ee20000000c00 */
[C-C-:B------:R-:W-:Y:S02]  /*6100*/  LOP3.LUT R94, R181.reuse, 0x36, R250.reuse, 0xfe, !PT ;  /* 0x00000036b55e7812 */ /* 0x140fe400078efefa */
[C-C-:B------:R-:W-:Y:S01]  /*6110*/  LOP3.LUT R92, R181.reuse, 0x37, R250.reuse, 0xfe, !PT ;  /* 0x00000037b55c7812 */ /* 0x140fe200078efefa */
[----:B------:R-:W-:Y:S01]  /*6120*/  BAR.SYNC.DEFER_BLOCKING 0x0 ;  /* 0x0000000000007b1d */ /* 0x000fe20000010000 */
        /* <DEDUP_REMOVED lines=11> */
[C-C-:B------:R-:W-:Y:S01]  /*61e0*/  LOP3.LUT R20, R181.reuse, 0x43, R250.reuse, 0xfe, !PT ;  /* 0x00000043b5147812 */ /* 0x140fe200078efefa */
[----:B------:R4:W-:Y:S01]  /*61f0*/  STSM.16.M88.4 [R58], R44 ;  /* 0x0000002c3a007844 */ /* 0x0009e20000000200 */
        /* <DEDUP_REMOVED lines=8> */
[----:B------:R-:W-:Y:S02]  /*6280*/  LOP3.LUT R13, R181, 0x4b, R250, 0xfe, !PT ;  /* 0x0000004bb50d7812 */ /* 0x000fe400078efefa */
[----:B----4-:R-:W-:-:S02]  /*6290*/  PRMT R44, R136, 0x5410, R140 ;  /* 0x00005410882c7816 */ /* 0x010fc4000000008c */
[----:B------:R-:W-:Y:S02]  /*62a0*/  PRMT R45, R138, 0x5410, R142 ;  /* 0x000054108a2d7816 */ /* 0x000fe4000000008e */
[----:B------:R-:W-:Y:S02]  /*62b0*/  PRMT R46, R72, 0x5410, R77 ;  /* 0x00005410482e7816 */ /* 0x000fe4000000004d */
[----:B------:R-:W-:Y:S02]  /*62c0*/  PRMT R47, R74, 0x5410, R79 ;  /* 0x000054104a2f7816 */ /* 0x000fe4000000004f */
[C-C-:B------:R-:W-:Y:S02]  /*62d0*/  LOP3.LUT R10, R181.reuse, 0x4c, R250.reuse, 0xfe, !PT ;  /* 0x0000004cb50a7812 */ /* 0x140fe400078efefa */
[C-C-:B------:R-:W-:Y:S01]  /*62e0*/  LOP3.LUT R11, R181.reuse, 0x4d, R250.reuse, 0xfe, !PT ;  /* 0x0000004db50b7812 */ /* 0x140fe200078efefa */
[----:B------:R-:W4:Y:S01]  /*62f0*/  LDS.128 R48, [R247] ;  /* 0x00000000f7307984 */ /* 0x000f220000000c00 */
        /* <DEDUP_REMOVED lines=15> */
[----:B------:R5:W-:Y:S01]  /*63f0*/  STSM.16.M88.4 [R58], R44 ;  /* 0x0000002c3a007844 */ /* 0x000be20000000200 */
        /* <DEDUP_REMOVED lines=8> */
[----:B------:R-:W-:Y:S02]  /*6480*/  LOP3.LUT R203, R181, 0x62, R250, 0xfe, !PT ;  /* 0x00000062b5cb7812 */ /* 0x000fe400078efefa */
[----:B-----5:R-:W-:Y:S02]  /*6490*/  PRMT R44, R144, 0x5410, R148 ;  /* 0x00005410902c7816 */ /* 0x020fe40000000094 */
[----:B------:R-:W-:Y:S02]  /*64a0*/  PRMT R45, R146, 0x5410, R150 ;  /* 0x00005410922d7816 */ /* 0x000fe40000000096 */
[----:B------:R-:W-:-:S02]  /*64b0*/  PRMT R46, R80, 0x5410, R85 ;  /* 0x00005410502e7816 */ /* 0x000fc40000000055 */
[----:B------:R-:W-:Y:S02]  /*64c0*/  PRMT R47, R82, 0x5410, R87 ;  /* 0x00005410522f7816 */ /* 0x000fe40000000057 */
[C-C-:B------:R-:W-:Y:S02]  /*64d0*/  LOP3.LUT R205, R181.reuse, 0x64, R250.reuse, 0xfe, !PT ;  /* 0x00000064b5cd7812 */ /* 0x140fe400078efefa */
[C-C-:B------:R-:W-:Y:S01]  /*64e0*/  LOP3.LUT R206, R181.reuse, 0x65, R250.reuse, 0xfe, !PT ;  /* 0x00000065b5ce7812 */ /* 0x140fe200078efefa */
[----:B------:R-:W5:Y:S01]  /*64f0*/  LDS.128 R52, [R247] ;  /* 0x00000000f7347984 */ /* 0x000f620000000c00 */
        /* <DEDUP_REMOVED lines=24> */
[--C-:B------:R-:W-:Y:S01]  /*6680*/  LOP3.LUT R243, R181, 0x7b, R250.reuse, 0xfe, !PT ;  /* 0x0000007bb5f37812 */ /* 0x100fe200078efefa */
[C---:B-1----:R-:W-:Y:S01]  /*6690*/  VIADD R58, R62.reuse, UR4 ;  /* 0x000000043e3a7c36 */ /* 0x042fe20008000000 */
[-C--:B------:R-:W-:Y:S02]  /*66a0*/  IADD3 R44, P6, R61, R59.reuse, RZ ;  /* 0x0000003b3d2c7210 */ /* 0x080fe40007fde0ff */
[----:B------:R-:W-:Y:S02]  /*66b0*/  LOP3.LUT R244, R181, 0x7c, R250, 0xfe, !PT ;  /* 0x0000007cb5f47812 */ /* 0x000fe400078efefa */
[----:B------:R-:W-:Y:S02]  /*66c0*/  LEA.HI.X.SX32 R45, R61, R60, 0x1, P6 ;  /* 0x0000003c3d2d7211 */ /* 0x000fe400030f0eff */
[----:B------:R-:W-:Y:S02]  /*66d0*/  IADD3 R46, P6, R62, R59, RZ ;  /* 0x0000003b3e2e7210 */ /* 0x000fe40007fde0ff */
[----:B------:R-:W-:-:S02]  /*66e0*/  PRMT R61, R41, 0x7771, RZ ;  /* 0x00007771293d7816 */ /* 0x000fc400000000ff */
[----:B------:R-:W-:Y:S01]  /*66f0*/  LEA.HI.X.SX32 R47, R62, R60, 0x1, P6 ;  /* 0x0000003c3e2f7211 */ /* 0x000fe200030f0eff */
[----:B------:R1:W-:Y:S01]  /*6700*/  @P2 STG.E.U8 desc[UR14][R56.64], R65 ;  /* 0x0000004138002986 */ /* 0x0003e2000c10110e */
[----:B------:R-:W-:Y:S01]  /*6710*/  ISETP.LT.AND P2, PT, R189, UR5, !P0 ;  /* 0x00000005bd007c0c */ /* 0x000fe2000c741270 */
[----:B------:R-:W-:Y:S01]  /*6720*/  ULDC UR5, c[0x0][0x22c] ;  /* 0x00008b0000057ab9 */ /* 0x000fe20000000800 */
[C-C-:B------:R-:W-:Y:S01]  /*6730*/  LOP3.LUT R245, R181.reuse, 0x7d, R250.reuse, 0xfe, !PT ;  /* 0x0000007db5f57812 */ /* 0x140fe200078efefa */
[----:B------:R0:W-:Y:S01]  /*6740*/  @P4 STG.E.U8 desc[UR14][R44.64], R63 ;  /* 0x0000003f2c004986 */ /* 0x0001e2000c10110e */
[----:B------:R-:W-:Y:S01]  /*6750*/  ISETP.LT.AND P4, PT, R188, UR5, !P0 ;  /* 0x00000005bc007c0c */ /* 0x000fe2000c781270 */
[----:B------:R-:W-:Y:S01]  /*6760*/  ULDC UR5, c[0x0][0x22c] ;  /* 0x00008b0000057ab9 */ /* 0x000fe20000000800 */
[----:B------:R-:W-:Y:S02]  /*6770*/  LOP3.LUT R181, R181, 0x7e, R250, 0xfe, !PT ;  /* 0x0000007eb5b57812 */ /* 0x000fe400078efefa */
[----:B-1----:R-:W-:-:S02]  /*6780*/  PRMT R57, R41, 0x7770, RZ ;  /* 0x0000777029397816 */ /* 0x002fc400000000ff */
[----:B------:R-:W-:Y:S02]  /*6790*/  PRMT R65, R42, 0x7770, RZ ;  /* 0x000077702a417816 */ /* 0x000fe400000000ff */
[C---:B0-----:R-:W-:Y:S01]  /*67a0*/  IADD3 R44, P6, R58.reuse, R59, RZ ;  /* 0x0000003b3a2c7210 */ /* 0x041fe20007fde0ff */
[----:B------:R0:W-:Y:S01]  /*67b0*/  @P3 STG.E.U8 desc[UR14][R46.64], R57 ;  /* 0x000000392e003986 */ /* 0x0001e2000c10110e */
[----:B------:R-:W-:Y:S01]  /*67c0*/  ISETP.LT.AND P3, PT, R187, UR5, !P0 ;  /* 0x00000005bb007c0c */ /* 0x000fe2000c761270 */
[----:B------:R-:W-:Y:S01]  /*67d0*/  ULDC UR5, c[0x0][0x22c] ;  /* 0x00008b0000057ab9 */ /* 0x000fe20000000800 */
[C---:B------:R-:W-:Y:S01]  /*67e0*/  LEA.HI.X.SX32 R45, R58.reuse, R60, 0x1, P6 ;  /* 0x0000003c3a2d7211 */ /* 0x040fe200030f0eff */
[----:B------:R-:W-:Y:S01]  /*67f0*/  VIADD R58, R58, UR4 ;  /* 0x000000043a3a7c36 */ /* 0x000fe20008000000 */
[----:B------:R-:W-:-:S03]  /*6800*/  PRMT R63, R42, 0x7771, RZ ;  /* 0x000077712a3f7816 */ /* 0x000fc600000000ff */
[----:B------:R1:W-:Y:S01]  /*6810*/  @P5 STG.E.U8 desc[UR14][R44.64], R61 ;  /* 0x0000003d2c005986 */ /* 0x0003e2000c10110e */
[----:B------:R-:W-:Y:S01]  /*6820*/  VIADD R56, R58, UR4 ;  /* 0x000000043a387c36 */ /* 0x000fe20008000000 */
[----:B------:R-:W-:Y:S01]  /*6830*/  ISETP.LT.AND P5, PT, R184, UR5, !P0 ;  /* 0x00000005b8007c0c */ /* 0x000fe2000c7a1270 */
[----:B------:R-:W-:Y:S02]  /*6840*/  ULDC UR5, c[0x0][0x22c] ;  /* 0x00008b0000057ab9 */ /* 0x000fe40000000800 */
[----:B0-----:R-:W-:Y:S01]  /*6850*/  VIADD R57, R56, UR4 ;  /* 0x0000000438397c36 */ /* 0x001fe20008000000 */
[C---:B-1----:R-:W-:Y:S02]  /*6860*/  IADD3 R44, P6, R58.reuse, R59, RZ ;  /* 0x0000003b3a2c7210 */ /* 0x042fe40007fde0ff */
[----:B------:R-:W-:Y:S02]  /*6870*/  PRMT R61, R43, 0x7770, RZ ;  /* 0x000077702b3d7816 */ /* 0x000fe400000000ff */
[----:B------:R-:W-:-:S02]  /*6880*/  LEA.HI.X.SX32 R45, R58, R60, 0x1, P6 ;  /* 0x0000003c3a2d7211 */ /* 0x000fc400030f0eff */
[----:B------:R-:W-:-:S03]  /*6890*/  IADD3 R46, P6, R56, R59, RZ ;  /* 0x0000003b382e7210 */ /* 0x000fc60007fde0ff */
[----:B------:R0:W-:Y:S01]  /*68a0*/  @P2 STG.E.U8 desc[UR14][R44.64], R65 ;  /* 0x000000412c002986 */ /* 0x0001e2000c10110e */
[----:B------:R-:W-:Y:S01]  /*68b0*/  LEA.HI.X.SX32 R47, R56, R60, 0x1, P6 ;  /* 0x0000003c382f7211 */ /* 0x000fe200030f0eff */
[C---:B------:R-:W-:Y:S01]  /*68c0*/  VIADD R56, R57.reuse, UR4 ;  /* 0x0000000439387c36 */ /* 0x040fe20008000000 */
[----:B------:R-:W-:Y:S01]  /*68d0*/  ISETP.LT.AND P2, PT, R180, UR5, !P0 ;  /* 0x00000005b4007c0c */ /* 0x000fe2000c741270 */
[----:B------:R-:W-:Y:S02]  /*68e0*/  ULDC UR5, c[0x0][0x22c] ;  /* 0x00008b0000057ab9 */ /* 0x000fe40000000800 */
[----:B------:R1:W-:Y:S01]  /*68f0*/  @P4 STG.E.U8 desc[UR14][R46.64], R63 ;  /* 0x0000003f2e004986 */ /* 0x0003e2000c10110e */
[----:B------:R-:W-:Y:S01]  /*6900*/  ISETP.LT.AND P4, PT, R186, UR5, !P0 ;  /* 0x00000005ba007c0c */ /* 0x000fe2000c781270 */
[----:B------:R-:W-:Y:S01]  /*6910*/  ULDC UR5, c[0x0][0x22c] ;  /* 0x00008b0000057ab9 */ /* 0x000fe20000000800 */
[----:B0-----:R-:W-:Y:S02]  /*6920*/  IADD3 R44, P6, R57, R59, RZ ;  /* 0x0000003b392c7210 */ /* 0x001fe40007fde0ff */
[----:B------:R-:W-:-:S02]  /*6930*/  PRMT R65, R40, 0x7773, RZ ;  /* 0x0000777328417816 */ /* 0x000fc400000000ff */
[-C--:B------:R-:W-:Y:S01]  /*6940*/  LEA.HI.X.SX32 R45, R57, R60.reuse, 0x1, P6 ;  /* 0x0000003c392d7211 */ /* 0x080fe200030f0eff */
[C---:B------:R-:W-:Y:S01]  /*6950*/  VIADD R57, R56.reuse, UR4 ;  /* 0x0000000438397c36 */ /* 0x040fe20008000000 */
[CC--:B-1----:R-:W-:Y:S02]  /*6960*/  IADD3 R46, P6, R56.reuse, R59.reuse, RZ ;  /* 0x0000003b382e7210 */ /* 0x0c2fe40007fde0ff */
[----:B------:R-:W-:Y:S01]  /*6970*/  PRMT R63, R43, 0x7771, RZ ;  /* 0x000077712b3f7816 */ /* 0x000fe200000000ff */
[----:B------:R0:W-:Y:S01]  /*6980*/  @P3 STG.E.U8 desc[UR14][R44.64], R61 ;  /* 0x0000003d2c003986 */ /* 0x0001e2000c10110e */
[----:B------:R-:W-:Y:S01]  /*6990*/  LEA.HI.X.SX32 R47, R56, R60, 0x1, P6 ;  /* 0x0000003c382f7211 */ /* 0x000fe200030f0eff */
[----:B------:R-:W-:Y:S01]  /*69a0*/  VIADD R56, R57, UR4 ;  /* 0x0000000439387c36 */ /* 0x000fe20008000000 */
[----:B------:R-:W-:Y:S01]  /*69b0*/  ISETP.LT.AND P3, PT, R185, UR5, !P0 ;  /* 0x00000005b9007c0c */ /* 0x000fe2000c761270 */
[----:B------:R-:W-:Y:S02]  /*69c0*/  ULDC UR5, c[0x0][0x22c] ;  /* 0x00008b0000057ab9 */ /* 0x000fe40000000800 */
[----:B------:R1:W-:Y:S01]  /*69d0*/  @P5 STG.E.U8 desc[UR14][R46.64], R63 ;  /* 0x0000003f2e005986 */ /* 0x0003e2000c10110e */
[----:B------:R-:W-:Y:S01]  /*69e0*/  ISETP.LT.AND P5, PT, R182, UR5, !P0 ;  /* 0x00000005b6007c0c */ /* 0x000fe2000c7a1270 */
[----:B------:R-:W-:Y:S01]  /*69f0*/  ULDC UR5, c[0x0][0x22c] ;  /* 0x00008b0000057ab9 */ /* 0x000fe20000000800 */
[----:B0-----:R-:W-:-:S02]  /*6a00*/  IADD3 R44, P6, R57, R59, RZ ;  /* 0x0000003b392c7210 */ /* 0x001fc40007fde0ff */
[----:B------:R-:W-:Y:S02]  /*6a10*/  PRMT R61, R40, 0x7772, RZ ;  /* 0x00007772283d7816 */ /* 0x000fe400000000ff */
[-C--:B------:R-:W-:Y:S02]  /*6a20*/  LEA.HI.X.SX32 R45, R57, R60.reuse, 0x1, P6 ;  /* 0x0000003c392d7211 */ /* 0x080fe400030f0eff */
[C---:B-1----:R-:W-:Y:S02]  /*6a30*/  IADD3 R46, P6, R56.reuse, R59, RZ ;  /* 0x0000003b382e7210 */ /* 0x042fe40007fde0ff */
[----:B------:R-:W-:Y:S01]  /*6a40*/  PRMT R63, R41, 0x7772, RZ ;  /* 0x00007772293f7816 */ /* 0x000fe200000000ff */
[----:B------:R0:W-:Y:S01]  /*6a50*/  @P2 STG.E.U8 desc[UR14][R44.64], R61 ;  /* 0x0000003d2c002986 */ /* 0x0001e2000c10110e */
[C---:B------:R-:W-:Y:S01]  /*6a60*/  LEA.HI.X.SX32 R47, R56.reuse, R60, 0x1, P6 ;  /* 0x0000003c382f7211 */ /* 0x040fe200030f0eff */
[----:B------:R-:W-:Y:S01]  /*6a70*/  VIADD R56, R56, UR4 ;  /* 0x0000000438387c36 */ /* 0x000fe20008000000 */
[----:B------:R-:W-:Y:S01]  /*6a80*/  ISETP.LT.AND P2, PT, R183, UR5, !P0 ;  /* 0x00000005b7007c0c */ /* 0x000fe2000c741270 */
[----:B------:R-:W-:-:S02]  /*6a90*/  ULDC UR5, c[0x0][0x22c] ;  /* 0x00008b0000057ab9 */ /* 0x000fc40000000800 */
[----:B------:R-:W-:Y:S01]  /*6aa0*/  VIADD R57, R56, UR4 ;  /* 0x0000000438397c36 */ /* 0x000fe20008000000 */
[----:B------:R1:W-:Y:S01]  /*6ab0*/  @P4 STG.E.U8 desc[UR14][R46.64], R65 ;  /* 0x000000412e004986 */ /* 0x0003e2000c10110e */
[----:B------:R-:W-:Y:S01]  /*6ac0*/  ISETP.LT.AND P4, PT, R176, UR5, !P0 ;  /* 0x00000005b0007c0c */ /* 0x000fe2000c781270 */
[----:B------:R-:W-:Y:S01]  /*6ad0*/  ULDC UR5, c[0x0][0x22c] ;  /* 0x00008b0000057ab9 */ /* 0x000fe20000000800 */
[CC--:B0-----:R-:W-:Y:S02]  /*6ae0*/  IADD3 R44, P6, R56.reuse, R59.reuse, RZ ;  /* 0x0000003b382c7210 */ /* 0x0c1fe40007fde0ff */
[----:B------:R-:W-:Y:S02]  /*6af0*/  PRMT R61, R41, 0x7773, RZ ;  /* 0x00007773293d7816 */ /* 0x000fe400000000ff */
[----:B------:R-:W-:Y:S01]  /*6b00*/  LEA.HI.X.SX32 R45, R56, R60, 0x1, P6 ;  /* 0x0000003c382d7211 */ /* 0x000fe200030f0eff */
[C---:B------:R-:W-:Y:S01]  /*6b10*/  VIADD R56, R57.reuse, UR4 ;  /* 0x0000000439387c36 */ /* 0x040fe20008000000 */
[----:B------:R-:W-:-:S03]  /*6b20*/  IADD3 R40, P6, R57, R59, RZ ;  /* 0x0000003b39287210 */ /* 0x000fc60007fde0ff */
[----:B------:R0:W-:Y:S01]  /*6b30*/  @P3 STG.E.U8 desc[UR14][R44.64], R63 ;  /* 0x0000003f2c003986 */ /* 0x0001e2000c10110e */
[----:B------:R-:W-:Y:S01]  /*6b40*/  LEA.HI.X.SX32 R41, R57, R60, 0x1, P6 ;  /* 0x0000003c39297211 */ /* 0x000fe200030f0eff */
[----:B-1----:R-:W-:Y:S01]  /*6b50*/  VIADD R46, R56, UR4 ;  /* 0x00000004382e7c36 */ /* 0x002fe20008000000 */
[----:B------:R-:W-:Y:S02]  /*6b60*/  PRMT R57, R42, 0x7772, RZ ;  /* 0x000077722a397816 */ /* 0x000fe400000000ff */
[----:B------:R-:W-:Y:S01]  /*6b70*/  ISETP.LT.AND P3, PT, R179, UR5, !P0 ;  /* 0x00000005b3007c0c */ /* 0x000fe2000c761270 */
[----:B------:R1:W-:Y:S01]  /*6b80*/  @P5 STG.E.U8 desc[UR14][R40.64], R61 ;  /* 0x0000003d28005986 */ /* 0x0003e2000c10110e */
[----:B------:R-:W-:Y:S01]  /*6b90*/  VIADD R47, R46, UR4 ;  /* 0x000000042e2f7c36 */ /* 0x000fe20008000000 */
[----:B------:R-:W-:Y:S02]  /*6ba0*/  ULDC UR5, c[0x0][0x22c] ;  /* 0x00008b0000057ab9 */ /* 0x000fe40000000800 */
[----:B------:R-:W-:Y:S01]  /*6bb0*/  ISETP.LT.AND P5, PT, R178, UR5, !P0 ;  /* 0x00000005b2007c0c */ /* 0x000fe2000c7a1270 */
[----:B------:R-:W-:Y:S01]  /*6bc0*/  ULDC UR5, c[0x0][0x22c] ;  /* 0x00008b0000057ab9 */ /* 0x000fe20000000800 */
[----:B0-----:R-:W-:-:S02]  /*6bd0*/  IADD3 R44, P6, R56, R59, RZ ;  /* 0x0000003b382c7210 */ /* 0x001fc40007fde0ff */
[----:B------:R-:W-:Y:S02]  /*6be0*/  PRMT R63, R42, 0x7773, RZ ;  /* 0x000077732a3f7816 */ /* 0x000fe400000000ff */
[-C--:B------:R-:W-:Y:S01]  /*6bf0*/  LEA.HI.X.SX32 R45, R56, R60.reuse, 0x1, P6 ;  /* 0x0000003c382d7211 */ /* 0x080fe200030f0eff */
[----:B------:R-:W-:Y:S01]  /*6c00*/  VIADD R56, R47, UR4 ;  /* 0x000000042f387c36 */ /* 0x000fe20008000000 */
[CC--:B-1----:R-:W-:Y:S02]  /*6c10*/  IADD3 R40, P6, R46.reuse, R59.reuse, RZ ;  /* 0x0000003b2e287210 */ /* 0x0c2fe40007fde0ff */
[----:B------:R-:W-:Y:S01]  /*6c20*/  PRMT R61, R43, 0x7772, RZ ;  /* 0x000077722b3d7816 */ /* 0x000fe200000000ff */
[----:B------:R0:W-:Y:S01]  /*6c30*/  @P2 STG.E.U8 desc[UR14][R44.64], R57 ;  /* 0x000000392c002986 */ /* 0x0001e2000c10110e */
[----:B------:R-:W-:Y:S02]  /*6c40*/  LEA.HI.X.SX32 R41, R46, R60, 0x1, P6 ;  /* 0x0000003c2e297211 */ /* 0x000fe400030f0eff */
[----:B------:R-:W-:-:S02]  /*6c50*/  IADD3 R46, P6, R47, R59, RZ ;  /* 0x0000003b2f2e7210 */ /* 0x000fc40007fde0ff */
[----:B------:R-:W-:Y:S01]  /*6c60*/  ISETP.LT.AND P2, PT, R177, UR5, !P0 ;  /* 0x00000005b1007c0c */ /* 0x000fe2000c741270 */
[----:B------:R1:W-:Y:S01]  /*6c70*/  @P4 STG.E.U8 desc[UR14][R40.64], R63 ;  /* 0x0000003f28004986 */ /* 0x0003e2000c10110e */
[-C--:B------:R-:W-:Y:S01]  /*6c80*/  LEA.HI.X.SX32 R47, R47, R60.reuse, 0x1, P6 ;  /* 0x0000003c2f2f7211 */ /* 0x080fe200030f0eff */
[----:B------:R-:W-:Y:S01]  /*6c90*/  ULDC UR5, c[0x0][0x22c] ;  /* 0x00008b0000057ab9 */ /* 0x000fe20000000800 */
[-C--:B------:R-:W-:Y:S02]  /*6ca0*/  IADD3 R42, P6, R56, R59.reuse, RZ ;  /* 0x0000003b382a7210 */ /* 0x080fe40007fde0ff */
[----:B------:R-:W-:Y:S01]  /*6cb0*/  ISETP.LT.AND P4, PT, R174, UR5, !P0 ;  /* 0x00000005ae007c0c */ /* 0x000fe2000c781270 */
[----:B------:R2:W-:Y:S01]  /*6cc0*/  @P3 STG.E.U8 desc[UR14][R46.64], R61 ;  /* 0x0000003d2e003986 */ /* 0x0005e2000c10110e */
[----:B0-----:R-:W-:Y:S01]  /*6cd0*/  PRMT R57, R43, 0x7773, RZ ;  /* 0x000077732b397816 */ /* 0x001fe200000000ff */
[----:B------:R-:W-:Y:S01]  /*6ce0*/  ULDC UR5, c[0x0][0x22c] ;  /* 0x00008b0000057ab9 */ /* 0x000fe20000000800 */
[CC--:B------:R-:W-:Y:S01]  /*6cf0*/  LEA.HI.X.SX32 R43, R56.reuse, R60.reuse, 0x1, P6 ;  /* 0x0000003c382b7211 */ /* 0x0c0fe200030f0eff */
[----:B------:R-:W-:Y:S01]  /*6d00*/  VIADD R56, R56, UR4 ;  /* 0x0000000438387c36 */ /* 0x000fe20008000000 */
[----:B------:R-:W-:Y:S01]  /*6d10*/  ISETP.LT.AND P3, PT, R175, UR5, !P0 ;  /* 0x00000005af007c0c */ /* 0x000fe2000c761270 */
[----:B------:R-:W-:Y:S01]  /*6d20*/  ULDC UR5, c[0x0][0x22c] ;  /* 0x00008b0000057ab9 */ /* 0x000fe20000000800 */
[----:B-1----:R-:W-:Y:S01]  /*6d30*/  PRMT R63, R36, 0x7770, RZ ;  /* 0x00007770243f7816 */ /* 0x002fe200000000ff */
[C---:B------:R-:W-:Y:S01]  /*6d40*/  VIADD R45, R56.reuse, UR4 ;  /* 0x00000004382d7c36 */ /* 0x040fe20008000000 */
[CC--:B------:R-:W-:Y:S01]  /*6d50*/  IADD3 R40, P6, R56.reuse, R59.reuse, RZ ;  /* 0x0000003b38287210 */ /* 0x0c0fe20007fde0ff */
[----:B------:R0:W-:Y:S01]  /*6d60*/  @P5 STG.E.U8 desc[UR14][R42.64], R57 ;  /* 0x000000392a005986 */ /* 0x0001e2000c10110e */
[----:B------:R-:W-:Y:S01]  /*6d70*/  ISETP.LT.AND P5, PT, R171, UR5, !P0 ;  /* 0x00000005ab007c0c */ /* 0x000fe2000c7a1270 */
[C---:B--2---:R-:W-:Y:S01]  /*6d80*/  VIADD R46, R45.reuse, UR4 ;  /* 0x000000042d2e7c36 */ /* 0x044fe20008000000 */
[-C--:B------:R-:W-:Y:S01]  /*6d90*/  LEA.HI.X.SX32 R41, R56, R60.reuse, 0x1, P6 ;  /* 0x0000003c38297211 */ /* 0x080fe200030f0eff */
[----:B------:R-:W-:Y:S01]  /*6da0*/  ULDC UR5, c[0x0][0x22c] ;  /* 0x00008b0000057ab9 */ /* 0x000fe20000000800 */
[C---:B------:R-:W-:Y:S01]  /*6db0*/  IADD3 R44, P6, R45.reuse, R59, RZ ;  /* 0x0000003b2d2c7210 */ /* 0x040fe20007fde0ff */
[----:B------:R-:W-:Y:S01]  /*6dc0*/  VIADD R47, R46, UR4 ;  /* 0x000000042e2f7c36 */ /* 0x000fe20008000000 */
[----:B------:R-:W-:Y:S01]  /*6dd0*/  PRMT R61, R36, 0x7771, RZ ;  /* 0x00007771243d7816 */ /* 0x000fe200000000ff */
[----:B------:R1:W-:Y:S01]  /*6de0*/  @P2 STG.E.U8 desc[UR14][R40.64], R63 ;  /* 0x0000003f28002986 */ /* 0x0003e2000c10110e */
[----:B------:R-:W-:-:S02]  /*6df0*/  LEA.HI.X.SX32 R45, R45, R60, 0x1, P6 ;  /* 0x0000003c2d2d7211 */ /* 0x000fc400030f0eff */
[----:B------:R-:W-:Y:S01]  /*6e00*/  ISETP.LT.AND P2, PT, R169, UR5, !P0 ;  /* 0x00000005a9007c0c */ /* 0x000fe2000c741270 */
[----:B------:R-:W-:Y:S01]  /*6e10*/  ULDC UR5, c[0x0][0x22c] ;  /* 0x00008b0000057ab9 */ /* 0x000fe20000000800 */
[CC--:B0-----:R-:W-:Y:S01]  /*6e20*/  IADD3 R42, P6, R46.reuse, R59.reuse, RZ ;  /* 0x0000003b2e2a7210 */ /* 0x0c1fe20007fde0ff */
[----:B------:R0:W-:Y:S01]  /*6e30*/  @P4 STG.E.U8 desc[UR14][R44.64], R61 ;  /* 0x0000003d2c004986 */ /* 0x0001e2000c10110e */
[----:B------:R-:W-:Y:S02]  /*6e40*/  PRMT R57, R37, 0x7770, RZ ;  /* 0x0000777025397816 */ /* 0x000fe400000000ff */
[-C--:B------:R-:W-:Y:S02]  /*6e50*/  LEA.HI.X.SX32 R43, R46, R60.reuse, 0x1, P6 ;  /* 0x0000003c2e2b7211 */ /* 0x080fe400030f0eff */
[C---:B------:R-:W-:Y:S01]  /*6e60*/  IADD3 R46, P6, R47.reuse, R59, RZ ;  /* 0x0000003b2f2e7210 */ /* 0x040fe20007fde0ff */
[----:B-1----:R-:W-:Y:S01]  /*6e70*/  VIADD R41, R47, UR4 ;  /* 0x000000042f297c36 */ /* 0x002fe20008000000 */
[----:B------:R-:W-:Y:S01]  /*6e80*/  PRMT R63, R37, 0x7771, RZ ;  /* 0x00007771253f7816 */ /* 0x000fe200000000ff */
[----:B------:R1:W-:Y:S01]  /*6e90*/  @P3 STG.E.U8 desc[UR14][R42.64], R57 ;  /* 0x000000392a003986 */ /* 0x0003e2000c10110e */
[----:B------:R-:W-:-:S02]  /*6ea0*/  LEA.HI.X.SX32 R47, R47, R60, 0x1, P6 ;  /* 0x0000003c2f2f7211 */ /* 0x000fc400030f0eff */
[CC--:B------:R-:W-:Y:S01]  /*6eb0*/  IADD3 R40, P6, R41.reuse, R59.reuse, RZ ;  /* 0x0000003b29287210 */ /* 0x0c0fe20007fde0ff */
[----:B0-----:R-:W-:Y:S01]  /*6ec0*/  VIADD R44, R41, UR4 ;  /* 0x00000004292c7c36 */ /* 0x001fe20008000000 */
[----:B------:R-:W-:Y:S01]  /*6ed0*/  ISETP.LT.AND P4, PT, R173, UR5, !P0 ;  /* 0x00000005ad007c0c */ /* 0x000fe2000c781270 */
[----:B------:R-:W-:Y:S01]  /*6ee0*/  ULDC UR5, c[0x0][0x22c] ;  /* 0x00008b0000057ab9 */ /* 0x000fe20000000800 */
[-C--:B------:R-:W-:Y:S01]  /*6ef0*/  LEA.HI.X.SX32 R41, R41, R60.reuse, 0x1, P6 ;  /* 0x0000003c29297211 */ /* 0x080fe200030f0eff */
[----:B------:R-:W-:Y:S01]  /*6f00*/  VIADD R45, R44, UR4 ;  /* 0x000000042c2d7c36 */ /* 0x000fe20008000000 */
[----:B------:R0:W-:Y:S01]  /*6f10*/  @P5 STG.E.U8 desc[UR14][R46.64], R63 ;  /* 0x0000003f2e005986 */ /* 0x0001e2000c10110e */
[----:B------:R-:W-:Y:S02]  /*6f20*/  PRMT R61, R38, 0x7770, RZ ;  /* 0x00007770263d7816 */ /* 0x000fe400000000ff */
[-C--:B-1----:R-:W-:Y:S02]  /*6f30*/  IADD3 R42, P6, R44, R59.reuse, RZ ;  /* 0x0000003b2c2a7210 */ /* 0x082fe40007fde0ff */
[----:B------:R-:W-:Y:S01]  /*6f40*/  ISETP.LT.AND P3, PT, R172, UR5, !P0 ;  /* 0x00000005ac007c0c */ /* 0x000fe2000c761270 */
[----:B------:R-:W-:Y:S01]  /*6f50*/  ULDC UR5, c[0x0][0x22c] ;  /* 0x00008b0000057ab9 */ /* 0x000fe20000000800 */
[----:B------:R-:W-:Y:S01]  /*6f60*/  LEA.HI.X.SX32 R43, R44, R60, 0x1, P6 ;  /* 0x0000003c2c2b7211 */ /* 0x000fe200030f0eff */
[----:B------:R1:W-:Y:S01]  /*6f70*/  @P2 STG.E.U8 desc[UR14][R40.64], R61 ;  /* 0x0000003d28002986 */ /* 0x0003e2000c10110e */
[----:B------:R-:W-:-:S02]  /*6f80*/  IADD3 R44, P6, R45, R59, RZ ;  /* 0x0000003b2d2c7210 */ /* 0x000fc40007fde0ff */
[----:B------:R-:W-:Y:S01]  /*6f90*/  PRMT R57, R38, 0x7771, RZ ;  /* 0x0000777126397816 */ /* 0x000fe200000000ff */
[C---:B0-----:R-:W-:Y:S01]  /*6fa0*/  VIADD R47, R45.reuse, UR4 ;  /* 0x000000042d2f7c36 */ /* 0x041fe20008000000 */
[-C--:B------:R-:W-:Y:S02]  /*6fb0*/  LEA.HI.X.SX32 R45, R45, R60.reuse, 0x1, P6 ;  /* 0x0000003c2d2d7211 */ /* 0x080fe400030f0eff */
[----:B------:R-:W-:Y:S01]  /*6fc0*/  ISETP.LT.AND P5, PT, R170, UR5, !P0 ;  /* 0x00000005aa007c0c */ /* 0x000fe2000c7a1270 */
[----:B------:R0:W-:Y:S01]  /*6fd0*/  @P4 STG.E.U8 desc[UR14][R42.64], R57 ;  /* 0x000000392a004986 */ /* 0x0001e2000c10110e */
[----:B------:R-:W-:Y:S01]  /*6fe0*/  IADD3 R46, P6, R47, R59, RZ ;  /* 0x0000003b2f2e7210 */ /* 0x000fe20007fde0ff */
[----:B------:R-:W-:Y:S01]  /*6ff0*/  ULDC UR5, c[0x0][0x22c] ;  /* 0x00008b0000057ab9 */ /* 0x000fe20000000800 */
[----:B------:R-:W-:Y:S01]  /*7000*/  PRMT R63, R39, 0x7770, RZ ;  /* 0x00007770273f7816 */ /* 0x000fe200000000ff */
[C---:B-1----:R-:W-:Y:S01]  /*7010*/  VIADD R41, R47.reuse, UR4 ;  /* 0x000000042f297c36 */ /* 0x042fe20008000000 */
[----:B------:R-:W-:-:S02]  /*7020*/  LEA.HI.X.SX32 R47, R47, R60, 0x1, P6 ;  /* 0x0000003c2f2f7211 */ /* 0x000fc400030f0eff */
[----:B------:R-:W-:Y:S01]  /*7030*/  ISETP.LT.AND P2, PT, R168, UR5, !P0 ;  /* 0x00000005a8007c0c */ /* 0x000fe2000c741270 */
[----:B------:R1:W-:Y:S01]  /*7040*/  @P3 STG.E.U8 desc[UR14][R44.64], R63 ;  /* 0x0000003f2c003986 */ /* 0x0003e2000c10110e */
[-C--:B------:R-:W-:Y:S01]  /*7050*/  IADD3 R40, P6, R41, R59.reuse, RZ ;  /* 0x0000003b29287210 */ /* 0x080fe20007fde0ff */
[----:B------:R-:W-:Y:S01]  /*7060*/  ULDC UR5, c[0x0][0x22c] ;  /* 0x00008b0000057ab9 */ /* 0x000fe20000000800 */
[----:B------:R-:W-:Y:S01]  /*7070*/  PRMT R61, R39, 0x7771, RZ ;  /* 0x00007771273d7816 */ /* 0x000fe200000000ff */
[C---:B0-----:R-:W-:Y:S01]  /*7080*/  VIADD R43, R41.reuse, UR4 ;  /* 0x00000004292b7c36 */ /* 0x041fe20008000000 */
[-C--:B------:R-:W-:Y:S02]  /*7090*/  LEA.HI.X.SX32 R41, R41, R60.reuse, 0x1, P6 ;  /* 0x0000003c29297211 */ /* 0x080fe400030f0eff */
[----:B------:R-:W-:Y:S01]  /*70a0*/  ISETP.LT.AND P4, PT, R165, UR5, !P0 ;  /* 0x00000005a5007c0c */ /* 0x000fe2000c781270 */
[----:B------:R0:W-:Y:S01]  /*70b0*/  @P5 STG.E.U8 desc[UR14][R46.64], R61 ;  /* 0x0000003d2e005986 */ /* 0x0001e2000c10110e */
[C---:B------:R-:W-:Y:S01]  /*70c0*/  IADD3 R42, P6, R43.reuse, R59, RZ ;  /* 0x0000003b2b2a7210 */ /* 0x040fe20007fde0ff */
[----:B------:R-:W-:Y:S01]  /*70d0*/  ULDC UR5, c[0x0][0x22c] ;  /* 0x00008b0000057ab9 */ /* 0x000fe20000000800 */
[----:B------:R-:W-:Y:S01]  /*70e0*/  PRMT R57, R36, 0x7772, RZ ;  /* 0x0000777224397816 */ /* 0x000fe200000000ff */
[C---:B-1----:R-:W-:Y:S01]  /*70f0*/  VIADD R45, R43.reuse, UR4 ;  /* 0x000000042b2d7c36 */ /* 0x042fe20008000000 */
[----:B------:R-:W-:-:S02]  /*7100*/  LEA.HI.X.SX32 R43, R43, R60, 0x1, P6 ;  /* 0x0000003c2b2b7211 */ /* 0x000fc400030f0eff */
[----:B------:R-:W-:Y:S01]  /*7110*/  ISETP.LT.AND P3, PT, R162, UR5, !P0 ;  /* 0x00000005a2007c0c */ /* 0x000fe2000c761270 */
[----:B------:R1:W-:Y:S01]  /*7120*/  @P2 STG.E.U8 desc[UR14][R40.64], R57 ;  /* 0x0000003928002986 */ /* 0x0003e2000c10110e */
[CC--:B------:R-:W-:Y:S01]  /*7130*/  IADD3 R44, P6, R45.reuse, R59.reuse, RZ ;  /* 0x0000003b2d2c7210 */ /* 0x0c0fe20007fde0ff */
[----:B------:R-:W-:Y:S01]  /*7140*/  ULDC UR5, c[0x0][0x22c] ;  /* 0x00008b0000057ab9 */ /* 0x000fe20000000800 */
[C---:B0-----:R-:W-:Y:S01]  /*7150*/  VIADD R46, R45.reuse, UR4 ;  /* 0x000000042d2e7c36 */ /* 0x041fe20008000000 */
[----:B------:R-:W-:Y:S02]  /*7160*/  PRMT R61, R36, 0x7773, RZ ;  /* 0x00007773243d7816 */ /* 0x000fe400000000ff */
[----:B------:R-:W-:Y:S02]  /*7170*/  LEA.HI.X.SX32 R45, R45, R60, 0x1, P6 ;  /* 0x0000003c2d2d7211 */ /* 0x000fe400030f0eff */
[----:B------:R-:W-:Y:S01]  /*7180*/  IADD3 R36, P6, R46, R59, RZ ;  /* 0x0000003b2e247210 */ /* 0x000fe20007fde0ff */
[----:B------:R0:W-:Y:S01]  /*7190*/  @P4 STG.E.U8 desc[UR14][R42.64], R61 ;  /* 0x0000003d2a004986 */ /* 0x0001e2000c10110e */
[----:B------:R-:W-:-:S02]  /*71a0*/  PRMT R47, R37, 0x7773, RZ ;  /* 0x00007773252f7816 */ /* 0x000fc400000000ff */
[----:B-1----:R-:W-:Y:S02]  /*71b0*/  PRMT R57, R37, 0x7772, RZ ;  /* 0x0000777225397816 */ /* 0x002fe400000000ff */
[C---:B------:R-:W-:Y:S01]  /*71c0*/  LEA.HI.X.SX32 R37, R46.reuse, R60, 0x1, P6 ;  /* 0x0000003c2e257211 */ /* 0x040fe200030f0eff */
[----:B------:R-:W-:Y:S01]  /*71d0*/  VIADD R46, R46, UR4 ;  /* 0x000000042e2e7c36 */ /* 0x000fe20008000000 */
[----:B------:R-:W-:Y:S01]  /*71e0*/  ISETP.LT.AND P5, PT, R167, UR5, !P0 ;  /* 0x00000005a7007c0c */ /* 0x000fe2000c7a1270 */
[----:B------:R-:W-:Y:S01]  /*71f0*/  ULDC UR5, c[0x0][0x22c] ;  /* 0x00008b0000057ab9 */ /* 0x000fe20000000800 */
[----:B------:R1:W-:Y:S01]  /*7200*/  @P3 STG.E.U8 desc[UR14][R44.64], R57 ;  /* 0x000000392c003986 */ /* 0x0003e2000c10110e */
[----:B------:R-:W-:Y:S01]  /*7210*/  ISETP.LT.AND P2, PT, R166, UR5, !P0 ;  /* 0x00000005a6007c0c */ /* 0x000fe2000c741270 */
[----:B------:R-:W-:Y:S01]  /*7220*/  ULDC UR5, c[0x0][0x22c] ;  /* 0x00008b0000057ab9 */ /* 0x000fe20000000800 */
[C---:B------:R-:W-:Y:S01]  /*7230*/  IADD3 R40, P6, R46.reuse, R59, RZ ;  /* 0x0000003b2e287210 */ /* 0x040fe20007fde0ff */
[----:B0-----:R-:W-:Y:S01]  /*7240*/  VIADD R43, R46, UR4 ;  /* 0x000000042e2b7c36 */ /* 0x001fe20008000000 */
[----:B------:R-:W-:-:S02]  /*7250*/  PRMT R61, R38, 0x7772, RZ ;  /* 0x00007772263d7816 */ /* 0x000fc400000000ff */
[-C--:B------:R-:W-:Y:S02]  /*7260*/  LEA.HI.X.SX32 R41, R46, R60.reuse, 0x1, P6 ;  /* 0x0000003c2e297211 */ /* 0x080fe400030f0eff */
[----:B------:R-:W-:Y:S02]  /*7270*/  IADD3 R42, P6, R43, R59, RZ ;  /* 0x0000003b2b2a7210 */ /* 0x000fe40007fde0ff */
[----:B------:R-:W-:Y:S01]  /*7280*/  ISETP.LT.AND P4, PT, R163, UR5, !P0 ;  /* 0x00000005a3007c0c */ /* 0x000fe2000c781270 */
[----:B------:R-:W-:Y:S01]  /*7290*/  ULDC UR5, c[0x0][0x22c] ;  /* 0x00008b0000057ab9 */ /* 0x000fe20000000800 */
[----:B-1----:R-:W-:Y:S01]  /*72a0*/  PRMT R57, R38, 0x7773, RZ ;  /* 0x0000777326397816 */ /* 0x002fe200000000ff */
[C---:B------:R-:W-:Y:S01]  /*72b0*/  VIADD R38, R43.reuse, UR4 ;  /* 0x000000042b267c36 */ /* 0x040fe20008000000 */
[----:B------:R0:W-:Y:S01]  /*72c0*/  @P5 STG.E.U8 desc[UR14][R36.64], R47 ;  /* 0x0000002f24005986 */ /* 0x0001e2000c10110e */
[----:B------:R-:W-:Y:S02]  /*72d0*/  LEA.HI.X.SX32 R43, R43, R60, 0x1, P6 ;  /* 0x0000003c2b2b7211 */ /* 0x000fe400030f0eff */
[----:B------:R-:W-:Y:S01]  /*72e0*/  VIADD R45, R38, UR4 ;  /* 0x00000004262d7c36 */ /* 0x000fe20008000000 */
[----:B------:R-:W-:Y:S01]  /*72f0*/  ISETP.LT.AND P3, PT, R164, UR5, !P0 ;  /* 0x00000005a4007c0c */ /* 0x000fe2000c761270 */
[----:B------:R1:W-:Y:S01]  /*7300*/  @P2 STG.E.U8 desc[UR14][R40.64], R61 ;  /* 0x0000003d28002986 */ /* 0x0003e2000c10110e */
[----:B------:R-:W-:-:S02]  /*7310*/  ULDC UR5, c[0x0][0x22c] ;  /* 0x00008b0000057ab9 */ /* 0x000fc40000000800 */
[----:B------:R-:W-:Y:S01]  /*7320*/  ISETP.LT.AND P5, PT, R158, UR5, !P0 ;  /* 0x000000059e007c0c */ /* 0x000fe2000c7a1270 */
[----:B------:R2:W-:Y:S01]  /*7330*/  @P4 STG.E.U8 desc[UR14][R42.64], R57 ;  /* 0x000000392a004986 */ /* 0x0005e2000c10110e */
[----:B------:R-:W-:Y:S01]  /*7340*/  ULDC UR5, c[0x0][0x22c] ;  /* 0x00008b0000057ab9 */ /* 0x000fe20000000800 */
[CC--:B0-----:R-:W-:Y:S02]  /*7350*/  IADD3 R36, P6, R38.reuse, R59.reuse, RZ ;  /* 0x0000003b26247210 */ /* 0x0c1fe40007fde0ff */
[----:B------:R-:W-:Y:S02]  /*7360*/  PRMT R47, R39, 0x7772, RZ ;  /* 0x00007772272f7816 */ /* 0x000fe400000000ff */
[-C--:B------:R-:W-:Y:S01]  /*7370*/  LEA.HI.X.SX32 R37, R38, R60.reuse, 0x1, P6 ;  /* 0x0000003c26257211 */ /* 0x080fe200030f0eff */
[C---:B-1----:R-:W-:Y:S01]  /*7380*/  VIADD R40, R45.reuse, UR4 ;  /* 0x000000042d287c36 */ /* 0x042fe20008000000 */
[-C--:B------:R-:W-:Y:S02]  /*7390*/  IADD3 R44, P6, R45, R59.reuse, RZ ;  /* 0x0000003b2d2c7210 */ /* 0x080fe40007fde0ff */
[----:B------:R-:W-:Y:S01]  /*73a0*/  ISETP.LT.AND P2, PT, R161, UR5, !P0 ;  /* 0x00000005a1007c0c */ /* 0x000fe2000c741270 */
[C---:B------:R-:W-:Y:S01]  /*73b0*/  VIADD R41, R40.reuse, UR4 ;  /* 0x0000000428297c36 */ /* 0x040fe20008000000 */
[----:B------:R-:W-:Y:S01]  /*73c0*/  LEA.HI.X.SX32 R45, R45, R60, 0x1, P6 ;  /* 0x0000003c2d2d7211 */ /* 0x000fe200030f0eff */
[----:B------:R0:W-:Y:S01]  /*73d0*/  @P3 STG.E.U8 desc[UR14][R36.64], R47 ;  /* 0x0000002f24003986 */ /* 0x0001e2000c10110e */
[----:B------:R-:W-:Y:S01]  /*73e0*/  IADD3 R38, P6, R40, R59, RZ ;  /* 0x0000003b28267210 */ /* 0x000fe20007fde0ff */
[----:B------:R-:W-:Y:S01]  /*73f0*/  ULDC UR5, c[0x0][0x22c] ;  /* 0x00008b0000057ab9 */ /* 0x000fe20000000800 */
[----:B--2---:R-:W-:-:S02]  /*7400*/  PRMT R43, R39, 0x7773, RZ ;  /* 0x00007773272b7816 */ /* 0x004fc400000000ff */
[-C--:B------:R-:W-:Y:S02]  /*7410*/  LEA.HI.X.SX32 R39, R40, R60.reuse, 0x1, P6 ;  /* 0x0000003c28277211 */ /* 0x080fe400030f0eff */
[----:B------:R-:W-:Y:S01]  /*7420*/  ISETP.LT.AND P4, PT, R160, UR5, !P0 ;  /* 0x00000005a0007c0c */ /* 0x000fe2000c781270 */
[----:B------:R-:W-:Y:S01]  /*7430*/  ULDC UR5, c[0x0][0x22c] ;  /* 0x00008b0000057ab9 */ /* 0x000fe20000000800 */
[----:B------:R1:W-:Y:S01]  /*7440*/  @P5 STG.E.U8 desc[UR14][R44.64], R43 ;  /* 0x0000002b2c005986 */ /* 0x0003e2000c10110e */
[----:B------:R-:W-:Y:S01]  /*7450*/  ISETP.LT.AND P3, PT, R159, UR5, !P0 ;  /* 0x000000059f007c0c */ /* 0x000fe2000c761270 */
[----:B------:R-:W-:Y:S01]  /*7460*/  ULDC UR5, c[0x0][0x22c] ;  /* 0x00008b0000057ab9 */ /* 0x000fe20000000800 */
[CC--:B0-----:R-:W-:Y:S02]  /*7470*/  IADD3 R36, P6, R41.reuse, R59.reuse, RZ ;  /* 0x0000003b29247210 */ /* 0x0c1fe40007fde0ff */
[C---:B------:R-:W-:Y:S02]  /*7480*/  PRMT R47, R32.reuse, 0x7770, RZ ;  /* 0x00007770202f7816 */ /* 0x040fe400000000ff */
[C---:B------:R-:W-:Y:S01]  /*7490*/  LEA.HI.X.SX32 R37, R41.reuse, R60, 0x1, P6 ;  /* 0x0000003c29257211 */ /* 0x040fe200030f0eff */
[----:B------:R-:W-:Y:S01]  /*74a0*/  VIADD R41, R41, UR4 ;  /* 0x0000000429297c36 */ /* 0x000fe20008000000 */
[----:B------:R-:W-:Y:S01]  /*74b0*/  PRMT R61, R32, 0x7771, RZ ;  /* 0x00007771203d7816 */ /* 0x000fe200000000ff */
[----:B------:R0:W-:Y:S01]  /*74c0*/  @P2 STG.E.U8 desc[UR14][R38.64], R47 ;  /* 0x0000002f26002986 */ /* 0x0001e2000c10110e */
[----:B------:R-:W-:Y:S01]  /*74d0*/  ISETP.LT.AND P5, PT, R157, UR5, !P0 ;  /* 0x000000059d007c0c */ /* 0x000fe2000c7a1270 */
[C---:B-1----:R-:W-:Y:S01]  /*74e0*/  VIADD R43, R41.reuse, UR4 ;  /* 0x00000004292b7c36 */ /* 0x042fe20008000000 */
[----:B------:R-:W-:Y:S01]  /*74f0*/  IADD3 R40, P6, R41, R59, RZ ;  /* 0x0000003b29287210 */ /* 0x000fe20007fde0ff */
[----:B------:R-:W-:Y:S01]  /*7500*/  ULDC UR5, c[0x0][0x22c] ;  /* 0x00008b0000057ab9 */ /* 0x000fe20000000800 */
[----:B------:R1:W-:Y:S01]  /*7510*/  @P4 STG.E.U8 desc[UR14][R36.64], R61 ;  /* 0x0000003d24004986 */ /* 0x0003e2000c10110e */
[----:B------:R-:W-:-:S02]  /*7520*/  PRMT R57, R33, 0x7770, RZ ;  /* 0x0000777021397816 */ /* 0x000fc400000000ff */
[-C--:B------:R-:W-:Y:S02]  /*7530*/  LEA.HI.X.SX32 R41, R41, R60.reuse, 0x1, P6 ;  /* 0x0000003c29297211 */ /* 0x080fe400030f0eff */
[CC--:B------:R-:W-:Y:S01]  /*7540*/  IADD3 R42, P6, R43.reuse, R59.reuse, RZ ;  /* 0x0000003b2b2a7210 */ /* 0x0c0fe20007fde0ff */
[C---:B0-----:R-:W-:Y:S01]  /*7550*/  VIADD R38, R43.reuse, UR4 ;  /* 0x000000042b267c36 */ /* 0x041fe20008000000 */
[----:B------:R-:W-:Y:S01]  /*7560*/  ISETP.LT.AND P2, PT, R156, UR5, !P0 ;  /* 0x000000059c007c0c */ /* 0x000fe2000c741270 */
[----:B------:R0:W-:Y:S01]  /*7570*/  @P3 STG.E.U8 desc[UR14][R40.64], R57 ;  /* 0x0000003928003986 */ /* 0x0001e2000c10110e */
[----:B------:R-:W-:Y:S01]  /*7580*/  LEA.HI.X.SX32 R43, R43, R60, 0x1, P6 ;  /* 0x0000003c2b2b7211 */ /* 0x000fe200030f0eff */
[C---:B------:R-:W-:Y:S01]  /*7590*/  VIADD R39, R38.reuse, UR4 ;  /* 0x0000000426277c36 */ /* 0x040fe20008000000 */
[----:B-1----:R-:W-:Y:S01]  /*75a0*/  IADD3 R36, P6, R38, R59, RZ ;  /* 0x0000003b26247210 */ /* 0x002fe20007fde0ff */
[----:B------:R-:W-:Y:S01]  /*75b0*/  ULDC UR5, c[0x0][0x22c] ;  /* 0x00008b0000057ab9 */ /* 0x000fe20000000800 */
[----:B------:R-:W-:-:S02]  /*75c0*/  PRMT R47, R33, 0x7771, RZ ;  /* 0x00007771212f7816 */ /* 0x000fc400000000ff */
[-C--:B------:R-:W-:Y:S02]  /*75d0*/  LEA.HI.X.SX32 R37, R38, R60.reuse, 0x1, P6 ;  /* 0x0000003c26257211 */ /* 0x080fe400030f0eff */
[CC--:B------:R-:W-:Y:S01]  /*75e0*/  IADD3 R38, P6, R39.reuse, R59.reuse, RZ ;  /* 0x0000003b27267210 */ /* 0x0c0fe20007fde0ff */
[----:B------:R1:W-:Y:S01]  /*75f0*/  @P5 STG.E.U8 desc[UR14][R42.64], R47 ;  /* 0x0000002f2a005986 */ /* 0x0003e2000c10110e */
[----:B------:R-:W-:Y:S01]  /*7600*/  PRMT R45, R34, 0x7770, RZ ;  /* 0x00007770222d7816 */ /* 0x000fe200000000ff */
[C---:B0-----:R-:W-:Y:S01]  /*7610*/  VIADD R41, R39.reuse, UR4 ;  /* 0x0000000427297c36 */ /* 0x041fe20008000000 */
[-C--:B------:R-:W-:Y:S02]  /*7620*/  LEA.HI.X.SX32 R39, R39, R60.reuse, 0x1, P6 ;  /* 0x0000003c27277211 */ /* 0x080fe400030f0eff */
[----:B------:R-:W-:Y:S01]  /*7630*/  ISETP.LT.AND P4, PT, R153, UR5, !P0 ;  /* 0x0000000599007c0c */ /* 0x000fe2000c781270 */
[----:B------:R-:W-:Y:S01]  /*7640*/  ULDC UR5, c[0x0][0x22c] ;  /* 0x00008b0000057ab9 */ /* 0x000fe20000000800 */
[----:B------:R-:W-:Y:S01]  /*7650*/  IADD3 R40, P6, R41, R59, RZ ;  /* 0x0000003b29287210 */ /* 0x000fe20007fde0ff */
[----:B------:R0:W-:Y:S01]  /*7660*/  @P2 STG.E.U8 desc[UR14][R36.64], R45 ;  /* 0x0000002d24002986 */ /* 0x0001e2000c10110e */
[----:B------:R-:W-:Y:S01]  /*7670*/  ISETP.LT.AND P3, PT, R109, UR5, !P0 ;  /* 0x000000056d007c0c */ /* 0x000fe2000c761270 */
[----:B------:R-:W-:Y:S01]  /*7680*/  ULDC UR5, c[0x0][0x22c] ;  /* 0x00008b0000057ab9 */ /* 0x000fe20000000800 */
[----:B------:R-:W-:Y:S01]  /*7690*/  PRMT R57, R32, 0x7772, RZ ;  /* 0x0000777220397816 */ /* 0x000fe200000000ff */
[C---:B-1----:R-:W-:Y:S01]  /*76a0*/  VIADD R42, R41.reuse, UR4 ;  /* 0x00000004292a7c36 */ /* 0x042fe20008000000 */
[----:B------:R-:W-:-:S02]  /*76b0*/  LEA.HI.X.SX32 R41, R41, R60, 0x1, P6 ;  /* 0x0000003c29297211 */ /* 0x000fc400030f0eff */
[----:B------:R-:W-:Y:S02]  /*76c0*/  PRMT R43, R34, 0x7771, RZ ;  /* 0x00007771222b7816 */ /* 0x000fe400000000ff */
[----:B------:R-:W-:Y:S01]  /*76d0*/  ISETP.LT.AND P5, PT, R155, UR5, !P0 ;  /* 0x000000059b007c0c */ /* 0x000fe2000c7a1270 */
[----:B------:R-:W-:Y:S01]  /*76e0*/  ULDC UR5, c[0x0][0x22c] ;  /* 0x00008b0000057ab9 */ /* 0x000fe20000000800 */
[C---:B------:R-:W-:Y:S01]  /*76f0*/  PRMT R47, R35.reuse, 0x7770, RZ ;  /* 0x00007770232f7816 */ /* 0x040fe200000000ff */
[----:B------:R1:W-:Y:S01]  /*7700*/  @P4 STG.E.U8 desc[UR14][R38.64], R43 ;  /* 0x0000002b26004986 */ /* 0x0003e2000c10110e */
[----:B0-----:R-:W-:Y:S02]  /*7710*/  IADD3 R36, P6, R42, R59, RZ ;  /* 0x0000003b2a247210 */ /* 0x001fe40007fde0ff */
[----:B------:R-:W-:Y:S01]  /*7720*/  ISETP.LT.AND P2, PT, R154, UR5, !P0 ;  /* 0x000000059a007c0c */ /* 0x000fe2000c741270 */
[----:B------:R0:W-:Y:S01]  /*7730*/  @P3 STG.E.U8 desc[UR14][R40.64], R47 ;  /* 0x0000002f28003986 */ /* 0x0001e2000c10110e */
[C---:B------:R-:W-:Y:S01]  /*7740*/  LEA.HI.X.SX32 R37, R42.reuse, R60, 0x1, P6 ;  /* 0x0000003c2a257211 */ /* 0x040fe200030f0eff */
[----:B------:R-:W-:Y:S01]  /*7750*/  VIADD R42, R42, UR4 ;  /* 0x000000042a2a7c36 */ /* 0x000fe20008000000 */
[----:B------:R-:W-:Y:S01]  /*7760*/  PRMT R45, R35, 0x7771, RZ ;  /* 0x00007771232d7816 */ /* 0x000fe200000000ff */
[----:B------:R-:W-:-:S02]  /*7770*/  ULDC UR5, c[0x0][0x22c] ;  /* 0x00008b0000057ab9 */ /* 0x000fc40000000800 */
[----:B------:R-:W-:Y:S01]  /*7780*/  ISETP.LT.AND P4, PT, R152, UR5, !P0 ;  /* 0x0000000598007c0c */ /* 0x000fe2000c781270 */
[----:B------:R-:W-:Y:S01]  /*7790*/  ULDC UR5, c[0x0][0x22c] ;  /* 0x00008b0000057ab9 */ /* 0x000fe20000000800 */
[CC--:B-1----:R-:W-:Y:S01]  /*77a0*/  IADD3 R38, P6, R42.reuse, R59.reuse, RZ ;  /* 0x0000003b2a267210 */ /* 0x0c2fe20007fde0ff */
[C---:B------:R-:W-:Y:S01]  /*77b0*/  VIADD R43, R42.reuse, UR4 ;  /* 0x000000042a2b7c36 */ /* 0x040fe20008000000 */
[----:B------:R1:W-:Y:S01]  /*77c0*/  @P5 STG.E.U8 desc[UR14][R36.64], R45 ;  /* 0x0000002d24005986 */ /* 0x0003e2000c10110e */
[----:B------:R-:W-:Y:S01]  /*77d0*/  ISETP.LT.AND P3, PT, R107, UR5, !P0 ;  /* 0x000000056b007c0c */ /* 0x000fe2000c761270 */
[----:B------:R-:W-:Y:S01]  /*77e0*/  ULDC UR5, c[0x0][0x22c] ;  /* 0x00008b0000057ab9 */ /* 0x000fe20000000800 */
[-C--:B------:R-:W-:Y:S02]  /*77f0*/  LEA.HI.X.SX32 R39, R42, R60.reuse, 0x1, P6 ;  /* 0x0000003c2a277211 */ /* 0x080fe400030f0eff */
[----:B0-----:R-:W-:Y:S01]  /*7800*/  PRMT R47, R32, 0x7773, RZ ;  /* 0x00007773202f7816 */ /* 0x001fe200000000ff */
[C---:B------:R-:W-:Y:S01]  /*7810*/  VIADD R32, R43.reuse, UR4 ;  /* 0x000000042b207c36 */ /* 0x040fe20008000000 */
[CC--:B------:R-:W-:Y:S01]  /*7820*/  IADD3 R42, P6, R43.reuse, R59.reuse, RZ ;  /* 0x0000003b2b2a7210 */ /* 0x0c0fe20007fde0ff */
[----:B------:R0:W-:Y:S01]  /*7830*/  @P2 STG.E.U8 desc[UR14][R38.64], R57 ;  /* 0x0000003926002986 */ /* 0x0001e2000c10110e */
[----:B------:R-:W-:Y:S01]  /*7840*/  ISETP.LT.AND P5, PT, R104, UR5, !P0 ;  /* 0x0000000568007c0c */ /* 0x000fe2000c7a1270 */
[C---:B------:R-:W-:Y:S01]  /*7850*/  VIADD R41, R32.reuse, UR4 ;  /* 0x0000000420297c36 */ /* 0x040fe20008000000 */
[----:B------:R-:W-:Y:S01]  /*7860*/  LEA.HI.X.SX32 R43, R43, R60, 0x1, P6 ;  /* 0x0000003c2b2b7211 */ /* 0x000fe200030f0eff */
[----:B------:R-:W-:Y:S01]  /*7870*/  ULDC UR5, c[0x0][0x22c] ;  /* 0x00008b0000057ab9 */ /* 0x000fe20000000800 */
[----:B-1----:R-:W-:-:S02]  /*7880*/  IADD3 R36, P6, R32, R59, RZ ;  /* 0x0000003b20247210 */ /* 0x002fc40007fde0ff */
[----:B------:R-:W-:Y:S01]  /*7890*/  PRMT R45, R33, 0x7772, RZ ;  /* 0x00007772212d7816 */ /* 0x000fe200000000ff */
[----:B------:R1:W-:Y:S01]  /*78a0*/  @P4 STG.E.U8 desc[UR14][R42.64], R47 ;  /* 0x0000002f2a004986 */ /* 0x0003e2000c10110e */
[-C--:B------:R-:W-:Y:S02]  /*78b0*/  LEA.HI.X.SX32 R37, R32, R60.reuse, 0x1, P6 ;  /* 0x0000003c20257211 */ /* 0x080fe400030f0eff */
[CC--:B------:R-:W-:Y:S01]  /*78c0*/  IADD3 R40, P6, R41.reuse, R59.reuse, RZ ;  /* 0x0000003b29287210 */ /* 0x0c0fe20007fde0ff */
[C---:B0-----:R-:W-:Y:S01]  /*78d0*/  VIADD R38, R41.reuse, UR4 ;  /* 0x0000000429267c36 */ /* 0x041fe20008000000 */
[----:B------:R-:W-:Y:S01]  /*78e0*/  ISETP.LT.AND P2, PT, R108, UR5, !P0 ;  /* 0x000000056c007c0c */ /* 0x000fe2000c741270 */
[----:B------:R0:W-:Y:S01]  /*78f0*/  @P3 STG.E.U8 desc[UR14][R36.64], R45 ;  /* 0x0000002d24003986 */ /* 0x0001e2000c10110e */
[----:B------:R-:W-:Y:S01]  /*7900*/  LEA.HI.X.SX32 R41, R41, R60, 0x1, P6 ;  /* 0x0000003c29297211 */ /* 0x000fe200030f0eff */
[C---:B------:R-:W-:Y:S01]  /*7910*/  VIADD R39, R38.reuse, UR4 ;  /* 0x0000000426277c36 */ /* 0x040fe20008000000 */
[----:B------:R-:W-:Y:S01]  /*7920*/  IADD3 R32, P6, R38, R59, RZ ;  /* 0x0000003b26207210 */ /* 0x000fe20007fde0ff */
[----:B------:R-:W-:Y:S01]  /*7930*/  ULDC UR5, c[0x0][0x22c] ;  /* 0x00008b0000057ab9 */ /* 0x000fe20000000800 */
[----:B-1----:R-:W-:-:S02]  /*7940*/  PRMT R43, R33, 0x7773, RZ ;  /* 0x00007773212b7816 */ /* 0x002fc400000000ff */
[-C--:B------:R-:W-:Y:S02]  /*7950*/  LEA.HI.X.SX32 R33, R38, R60.reuse, 0x1, P6 ;  /* 0x0000003c26217211 */ /* 0x080fe400030f0eff */
[----:B------:R-:W-:Y:S01]  /*7960*/  ISETP.LT.AND P4, PT, R106, UR5, !P0 ;  /* 0x000000056a007c0c */ /* 0x000fe2000c781270 */
[----:B------:R-:W-:Y:S01]  /*7970*/  ULDC UR5, c[0x0][0x22c] ;  /* 0x00008b0000057ab9 */ /* 0x000fe20000000800 */
[CC--:B0-----:R-:W-:Y:S01]  /*7980*/  IADD3 R36, P6, R39.reuse, R59.reuse, RZ ;  /* 0x0000003b27247210 */ /* 0x0c1fe20007fde0ff */
[----:B------:R0:W-:Y:S01]  /*7990*/  @P5 STG.E.U8 desc[UR14][R40.64], R43 ;  /* 0x0000002b28005986 */ /* 0x0001e2000c10110e */
[C---:B------:R-:W-:Y:S02]  /*79a0*/  PRMT R47, R34.reuse, 0x7772, RZ ;  /* 0x00007772222f7816 */ /* 0x040fe400000000ff */
[C---:B------:R-:W-:Y:S01]  /*79b0*/  LEA.HI.X.SX32 R37, R39.reuse, R60, 0x1, P6 ;  /* 0x0000003c27257211 */ /* 0x040fe200030f0eff */
[----:B------:R-:W-:Y:S01]  /*79c0*/  VIADD R39, R39, UR4 ;  /* 0x0000000427277c36 */ /* 0x000fe20008000000 */
[----:B------:R-:W-:Y:S01]  /*79d0*/  PRMT R45, R34, 0x7773, RZ ;  /* 0x00007773222d7816 */ /* 0x000fe200000000ff */
[----:B------:R1:W-:Y:S01]  /*79e0*/  @P2 STG.E.U8 desc[UR14][R32.64], R47 ;  /* 0x0000002f20002986 */ /* 0x0003e2000c10110e */
[----:B------:R-:W-:Y:S01]  /*79f0*/  ISETP.LT.AND P3, PT, R105, UR5, !P0 ;  /* 0x0000000569007c0c */ /* 0x000fe2000c761270 */
[C---:B------:R-:W-:Y:S01]  /*7a00*/  VIADD R34, R39.reuse, UR4 ;  /* 0x0000000427227c36 */ /* 0x040fe20008000000 */
[----:B------:R-:W-:Y:S01]  /*7a10*/  IADD3 R38, P6, R39, R59, RZ ;  /* 0x0000003b27267210 */ /* 0x000fe20007fde0ff */
[----:B------:R-:W-:Y:S01]  /*7a20*/  ULDC UR5, c[0x0][0x22c] ;  /* 0x00008b0000057ab9 */ /* 0x000fe20000000800 */
[----:B------:R2:W-:Y:S01]  /*7a30*/  @P4 STG.E.U8 desc[UR14][R36.64], R45 ;  /* 0x0000002d24004986 */ /* 0x0005e2000c10110e */
[----:B0-----:R-:W-:-:S02]  /*7a40*/  PRMT R41, R35, 0x7773, RZ ;  /* 0x0000777323297816 */ /* 0x001fc400000000ff */
[-C--:B------:R-:W-:Y:S02]  /*7a50*/  LEA.HI.X.SX32 R39, R39, R60.reuse, 0x1, P6 ;  /* 0x0000003c27277211 */ /* 0x080fe400030f0eff */
[----:B------:R-:W-:Y:S01]  /*7a60*/  PRMT R43, R35, 0x7772, RZ ;  /* 0x00007772232b7816 */ /* 0x000fe200000000ff */
[C---:B------:R-:W-:Y:S01]  /*7a70*/  VIADD R35, R34.reuse, UR4 ;  /* 0x0000000422237c36 */ /* 0x040fe20008000000 */
[-C--:B-1----:R-:W-:Y:S02]  /*7a80*/  IADD3 R32, P6, R34, R59.reuse, RZ ;  /* 0x0000003b22207210 */ /* 0x082fe40007fde0ff */
[----:B------:R-:W-:Y:S01]  /*7a90*/  ISETP.LT.AND P5, PT, R102, UR5, !P0 ;  /* 0x0000000566007c0c */ /* 0x000fe2000c7a1270 */
[----:B------:R-:W-:Y:S01]  /*7aa0*/  ULDC UR5, c[0x0][0x22c] ;  /* 0x00008b0000057ab9 */ /* 0x000fe20000000800 */
[-C--:B------:R-:W-:Y:S01]  /*7ab0*/  LEA.HI.X.SX32 R33, R34, R60.reuse, 0x1, P6 ;  /* 0x0000003c22217211 */ /* 0x080fe200030f0eff */
[C---:B--2---:R-:W-:Y:S01]  /*7ac0*/  VIADD R37, R35.reuse, UR4 ;  /* 0x0000000423257c36 */ /* 0x044fe20008000000 */
[-C--:B------:R-:W-:Y:S01]  /*7ad0*/  IADD3 R34, P6, R35, R59.reuse, RZ ;  /* 0x0000003b23227210 */ /* 0x080fe20007fde0ff */
[----:B------:R0:W-:Y:S01]  /*7ae0*/  @P3 STG.E.U8 desc[UR14][R38.64], R43 ;  /* 0x0000002b26003986 */ /* 0x0001e2000c10110e */
[----:B------:R-:W-:Y:S01]  /*7af0*/  ISETP.LT.AND P2, PT, R103, UR5, !P0 ;  /* 0x0000000567007c0c */ /* 0x000fe2000c741270 */
[----:B------:R-:W-:Y:S01]  /*7b00*/  VIADD R40, R37, UR4 ;  /* 0x0000000425287c36 */ /* 0x000fe20008000000 */
[----:B------:R-:W-:Y:S01]  /*7b10*/  LEA.HI.X.SX32 R35, R35, R60, 0x1, P6 ;  /* 0x0000003c23237211 */ /* 0x000fe200030f0eff */
[----:B------:R-:W-:Y:S01]  /*7b20*/  ULDC UR5, c[0x0][0x22c] ;  /* 0x00008b0000057ab9 */ /* 0x000fe20000000800 */
[----:B------:R-:W-:-:S02]  /*7b30*/  IADD3 R36, P6, R37, R59, RZ ;  /* 0x0000003b25247210 */ /* 0x000fc40007fde0ff */
[----:B------:R-:W-:Y:S01]  /*7b40*/  ISETP.LT.AND P4, PT, R98, UR5, !P0 ;  /* 0x0000000562007c0c */ /* 0x000fe2000c781270 */
[----:B------:R1:W-:Y:S01]  /*7b50*/  @P5 STG.E.U8 desc[UR14][R32.64], R41 ;  /* 0x0000002920005986 */ /* 0x0003e2000c10110e */
[----:B------:R-:W-:Y:S01]  /*7b60*/  LEA.HI.X.SX32 R37, R37, R60, 0x1, P6 ;  /* 0x0000003c25257211 */ /* 0x000fe200030f0eff */
[----:B------:R-:W-:Y:S01]  /*7b70*/  ULDC UR5, c[0x0][0x22c] ;  /* 0x00008b0000057ab9 */ /* 0x000fe20000000800 */
[C---:B------:R-:W-:Y:S02]  /*7b80*/  PRMT R45, R28.reuse, 0x7770, RZ ;  /* 0x000077701c2d7816 */ /* 0x040fe400000000ff */
[----:B------:R-:W-:Y:S01]  /*7b90*/  ISETP.LT.AND P3, PT, R101, UR5, !P0 ;  /* 0x0000000565007c0c */ /* 0x000fe2000c761270 */
[----:B------:R-:W-:Y:S01]  /*7ba0*/  ULDC UR5, c[0x0][0x22c] ;  /* 0x00008b0000057ab9 */ /* 0x000fe20000000800 */
[----:B0-----:R-:W-:Y:S01]  /*7bb0*/  PRMT R43, R28, 0x7771, RZ ;  /* 0x000077711c2b7816 */ /* 0x001fe200000000ff */
[----:B------:R0:W-:Y:S01]  /*7bc0*/  @P2 STG.E.U8 desc[UR14][R34.64], R45 ;  /* 0x0000002d22002986 */ /* 0x0001e2000c10110e */
[----:B------:R-:W-:Y:S01]  /*7bd0*/  ISETP.LT.AND P5, PT, R100, UR5, !P0 ;  /* 0x0000000564007c0c */ /* 0x000fe2000c7a1270 */
[----:B------:R-:W-:Y:S01]  /*7be0*/  ULDC UR5, c[0x0][0x22c] ;  /* 0x00008b0000057ab9 */ /* 0x000fe20000000800 */
[----:B-1----:R-:W-:Y:S01]  /*7bf0*/  IADD3 R32, P6, R40, R59, RZ ;  /* 0x0000003b28207210 */ /* 0x002fe20007fde0ff */
[----:B------:R1:W-:Y:S01]  /*7c00*/  @P4 STG.E.U8 desc[UR14][R36.64], R43 ;  /* 0x0000002b24004986 */ /* 0x0003e2000c10110e */
[----:B------:R-:W-:-:S02]  /*7c10*/  PRMT R41, R29, 0x7770, RZ ;  /* 0x000077701d297816 */ /* 0x000fc400000000ff */
[CC--:B------:R-:W-:Y:S01]  /*7c20*/  LEA.HI.X.SX32 R33, R40.reuse, R60.reuse, 0x1, P6 ;  /* 0x0000003c28217211 */ /* 0x0c0fe200030f0eff */
[----:B------:R-:W-:Y:S01]  /*7c30*/  VIADD R40, R40, UR4 ;  /* 0x0000000428287c36 */ /* 0x000fe20008000000 */
[----:B------:R-:W-:Y:S01]  /*7c40*/  ISETP.LT.AND P2, PT, R99, UR5, !P0 ;  /* 0x0000000563007c0c */ /* 0x000fe2000c741270 */
[----:B------:R-:W-:Y:S01]  /*7c50*/  ULDC UR5, c[0x0][0x22c] ;  /* 0x00008b0000057ab9 */ /* 0x000fe20000000800 */
[----:B0-----:R-:W-:Y:S01]  /*7c60*/  PRMT R45, R29, 0x7771, RZ ;  /* 0x000077711d2d7816 */ /* 0x001fe200000000ff */
[C---:B------:R-:W-:Y:S01]  /*7c70*/  VIADD R39, R40.reuse, UR4 ;  /* 0x0000000428277c36 */ /* 0x040fe20008000000 */
[CC--:B------:R-:W-:Y:S01]  /*7c80*/  IADD3 R34, P6, R40.reuse, R59.reuse, RZ ;  /* 0x0000003b28227210 */ /* 0x0c0fe20007fde0ff */
[----:B------:R0:W-:Y:S01]  /*7c90*/  @P3 STG.E.U8 desc[UR14][R32.64], R41 ;  /* 0x0000002920003986 */ /* 0x0001e2000c10110e */
[----:B------:R-:W-:Y:S01]  /*7ca0*/  ISETP.LT.AND P4, PT, R97, UR5, !P0 ;  /* 0x0000000561007c0c */ /* 0x000fe2000c781270 */
[C---:B-1----:R-:W-:Y:S01]  /*7cb0*/  VIADD R36, R39.reuse, UR4 ;  /* 0x0000000427247c36 */ /* 0x042fe20008000000 */
        /* <DEDUP_REMOVED lines=9> */
[-C--:B0-----:R-:W-:Y:S01]  /*7d50*/  IADD3 R32, P6, R36, R59.reuse, RZ ;  /* 0x0000003b24207210 */ /* 0x081fe20007fde0ff */
[----:B------:R0:W-:Y:S01]  /*7d60*/  @P2 STG.E.U8 desc[UR14][R38.64], R43 ;  /* 0x0000002b26002986 */ /* 0x0001e2000c10110e */
[----:B------:R-:W-:Y:S02]  /*7d70*/  PRMT R41, R30, 0x7771, RZ ;  /* 0x000077711e297816 */ /* 0x000fe400000000ff */
[-C--:B------:R-:W-:Y:S02]  /*7d80*/  LEA.HI.X.SX32 R33, R36, R60.reuse, 0x1, P6 ;  /* 0x0000003c24217211 */ /* 0x080fe400030f0eff */
[CC--:B------:R-:W-:Y:S01]  /*7d90*/  IADD3 R36, P6, R37.reuse, R59.reuse, RZ ;  /* 0x0000003b25247210 */ /* 0x0c0fe20007fde0ff */
[C---:B-1----:R-:W-:Y:S01]  /*7da0*/  VIADD R35, R37.reuse, UR4 ;  /* 0x0000000425237c36 */ /* 0x042fe20008000000 */
[----:B------:R-:W-:Y:S01]  /*7db0*/  ISETP.LT.AND P5, PT, R92, UR5, !P0 ;  /* 0x000000055c007c0c */ /* 0x000fe2000c7a1270 */
[----:B------:R-:W-:Y:S01]  /*7dc0*/  ULDC UR5, c[0x0][0x22c] ;  /* 0x00008b0000057ab9 */ /* 0x000fe20000000800 */
[-C--:B------:R-:W-:Y:S01]  /*7dd0*/  LEA.HI.X.SX32 R37, R37, R60.reuse, 0x1, P6 ;  /* 0x0000003c25257211 */ /* 0x080fe200030f0eff */
[----:B------:R1:W-:Y:S01]  /*7de0*/  @P4 STG.E.U8 desc[UR14][R32.64], R41 ;  /* 0x0000002920004986 */ /* 0x0003e2000c10110e */
[C---:B------:R-:W-:Y:S01]  /*7df0*/  IADD3 R34, P6, R35.reuse, R59, RZ ;  /* 0x0000003b23227210 */ /* 0x040fe20007fde0ff */
[C---:B0-----:R-:W-:Y:S01]  /*7e00*/  VIADD R38, R35.reuse, UR4 ;  /* 0x0000000423267c36 */ /* 0x041fe20008000000 */
[----:B------:R-:W-:Y:S01]  /*7e10*/  ISETP.LT.AND P2, PT, R96, UR5, !P0 ;  /* 0x0000000560007c0c */ /* 0x000fe2000c741270 */
[----:B------:R-:W-:Y:S01]  /*7e20*/  ULDC UR5, c[0x0][0x22c] ;  /* 0x00008b0000057ab9 */ /* 0x000fe20000000800 */
[----:B------:R-:W-:-:S02]  /*7e30*/  LEA.HI.X.SX32 R35, R35, R60, 0x1, P6 ;  /* 0x0000003c23237211 */ /* 0x000fc400030f0eff */
[----:B------:R-:W-:Y:S02]  /*7e40*/  PRMT R39, R31, 0x7770, RZ ;  /* 0x000077701f277816 */ /* 0x000fe400000000ff */
[----:B------:R-:W-:Y:S01]  /*7e50*/  ISETP.LT.AND P4, PT, R95, UR5, !P0 ;  /* 0x000000055f007c0c */ /* 0x000fe2000c781270 */
[----:B------:R-:W-:Y:S01]  /*7e60*/  ULDC UR5, c[0x0][0x22c] ;  /* 0x00008b0000057ab9 */ /* 0x000fe20000000800 */
[----:B------:R-:W-:Y:S01]  /*7e70*/  PRMT R43, R31, 0x7771, RZ ;  /* 0x000077711f2b7816 */ /* 0x000fe200000000ff */
[----:B------:R0:W-:Y:S01]  /*7e80*/  @P3 STG.E.U8 desc[UR14][R36.64], R39 ;  /* 0x0000002724003986 */ /* 0x0001e2000c10110e */
[CC--:B-1----:R-:W-:Y:S02]  /*7e90*/  IADD3 R32, P6, R38.reuse, R59.reuse, RZ ;  /* 0x0000003b26207210 */ /* 0x0c2fe40007fde0ff */
[----:B------:R-:W-:Y:S01]  /*7ea0*/  ISETP.LT.AND P3, PT, R93, UR5, !P0 ;  /* 0x000000055d007c0c */ /* 0x000fe2000c761270 */
[----:B------:R-:W-:Y:S01]  /*7eb0*/  ULDC UR5, c[0x0][0x22c] ;  /* 0x00008b0000057ab9 */ /* 0x000fe20000000800 */
[CC--:B------:R-:W-:Y:S01]  /*7ec0*/  LEA.HI.X.SX32 R33, R38.reuse, R60.reuse, 0x1, P6 ;  /* 0x0000003c26217211 */ /* 0x0c0fe200030f0eff */
[----:B------:R-:W-:Y:S01]  /*7ed0*/  VIADD R38, R38, UR4 ;  /* 0x0000000426267c36 */ /* 0x000fe20008000000 */
[----:B------:R-:W-:Y:S01]  /*7ee0*/  PRMT R41, R28, 0x7772, RZ ;  /* 0x000077721c297816 */ /* 0x000fe200000000ff */
[----:B------:R1:W-:Y:S01]  /*7ef0*/  @P5 STG.E.U8 desc[UR14][R34.64], R43 ;  /* 0x0000002b22005986 */ /* 0x0003e2000c10110e */
[----:B------:R-:W-:Y:S01]  /*7f00*/  ISETP.LT.AND P5, PT, R90, UR5, !P0 ;  /* 0x000000055a007c0c */ /* 0x000fe2000c7a1270 */
[----:B------:R-:W-:Y:S01]  /*7f10*/  ULDC UR5, c[0x0][0x22c] ;  /* 0x00008b0000057ab9 */ /* 0x000fe20000000800 */
[CC--:B0-----:R-:W-:Y:S01]  /*7f20*/  IADD3 R36, P6, R38.reuse, R59.reuse, RZ ;  /* 0x0000003b26247210 */ /* 0x0c1fe20007fde0ff */
[C---:B------:R-:W-:Y:S01]  /*7f30*/  VIADD R39, R38.reuse, UR4 ;  /* 0x0000000426277c36 */ /* 0x040fe20008000000 */
[----:B------:R0:W-:Y:S01]  /*7f40*/  @P2 STG.E.U8 desc[UR14][R32.64], R41 ;  /* 0x0000002920002986 */ /* 0x0001e2000c10110e */
[----:B------:R-:W-:Y:S01]  /*7f50*/  ISETP.LT.AND P2, PT, R23, UR5, !P0 ;  /* 0x0000000517007c0c */ /* 0x000fe2000c741270 */
[----:B------:R-:W-:Y:S01]  /*7f60*/  ULDC UR5, c[0x0][0x22c] ;  /* 0x00008b0000057ab9 */ /* 0x000fe20000000800 */
[----:B------:R-:W-:Y:S01]  /*7f70*/  LEA.HI.X.SX32 R37, R38, R60, 0x1, P6 ;  /* 0x0000003c26257211 */ /* 0x000fe200030f0eff */
[C---:B------:R-:W-:Y:S01]  /*7f80*/  VIADD R23, R39.reuse, UR4 ;  /* 0x0000000427177c36 */ /* 0x040fe20008000000 */
[----:B------:R-:W-:-:S02]  /*7f90*/  IADD3 R38, P6, R39, R59, RZ ;  /* 0x0000003b27267210 */ /* 0x000fc40007fde0ff */
[----:B-1----:R-:W-:Y:S01]  /*7fa0*/  PRMT R43, R28, 0x7773, RZ ;  /* 0x000077731c2b7816 */ /* 0x002fe200000000ff */
[----:B------:R-:W-:Y:S01]  /*7fb0*/  VIADD R34, R23, UR4 ;  /* 0x0000000417227c36 */ /* 0x000fe20008000000 */
[-C--:B------:R-:W-:Y:S02]  /*7fc0*/  LEA.HI.X.SX32 R39, R39, R60.reuse, 0x1, P6 ;  /* 0x0000003c27277211 */ /* 0x080fe400030f0eff */
[----:B------:R-:W-:Y:S01]  /*7fd0*/  PRMT R35, R29, 0x7772, RZ ;  /* 0x000077721d237816 */ /* 0x000fe200000000ff */
[----:B------:R1:W-:Y:S01]  /*7fe0*/  @P4 STG.E.U8 desc[UR14][R36.64], R43 ;  /* 0x0000002b24004986 */ /* 0x0003e2000c10110e */
[-C--:B0-----:R-:W-:Y:S02]  /*7ff0*/  IADD3 R32, P6, R23, R59.reuse, RZ ;  /* 0x0000003b17207210 */ /* 0x081fe40007fde0ff */
[----:B------:R-:W-:Y:S01]  /*8000*/  PRMT R41, R29, 0x7773, RZ ;  /* 0x000077731d297816 */ /* 0x000fe200000000ff */
[----:B------:R0:W-:Y:S01]  /*8010*/  @P3 STG.E.U8 desc[UR14][R38.64], R35 ;  /* 0x0000002326003986 */ /* 0x0001e2000c10110e */
[----:B------:R-:W-:Y:S01]  /*8020*/  LEA.HI.X.SX32 R33, R23, R60, 0x1, P6 ;  /* 0x0000003c17217211 */ /* 0x000fe200030f0eff */
[C---:B------:R-:W-:Y:S01]  /*8030*/  VIADD R23, R34.reuse, UR4 ;  /* 0x0000000422177c36 */ /* 0x040fe20008000000 */
[----:B------:R-:W-:-:S02]  /*8040*/  IADD3 R28, P6, R34, R59, RZ ;  /* 0x0000003b221c7210 */ /* 0x000fc40007fde0ff */
[----:B------:R-:W-:Y:S01]  /*8050*/  ISETP.LT.AND P4, PT, R91, UR5, !P0 ;  /* 0x000000055b007c0c */ /* 0x000fe2000c781270 */
[----:B------:R-:W-:Y:S01]  /*8060*/  ULDC UR5, c[0x0][0x22c] ;  /* 0x00008b0000057ab9 */ /* 0x000fe20000000800 */
[-C--:B------:R-:W-:Y:S01]  /*8070*/  LEA.HI.X.SX32 R29, R34, R60.reuse, 0x1, P6 ;  /* 0x0000003c221d7211 */ /* 0x080fe200030f0eff */
[C---:B-1----:R-:W-:Y:S01]  /*8080*/  VIADD R36, R23.reuse, UR4 ;  /* 0x0000000417247c36 */ /* 0x042fe20008000000 */
[----:B------:R-:W-:Y:S01]  /*8090*/  IADD3 R34, P6, R23, R59, RZ ;  /* 0x0000003b17227210 */ /* 0x000fe20007fde0ff */
[----:B------:R1:W-:Y:S01]  /*80a0*/  @P5 STG.E.U8 desc[UR14][R32.64], R41 ;  /* 0x0000002920005986 */ /* 0x0003e2000c10110e */
[----:B------:R-:W-:Y:S01]  /*80b0*/  ISETP.LT.AND P3, PT, R89, UR5, !P0 ;  /* 0x0000000559007c0c */ /* 0x000fe2000c761270 */
[----:B------:R-:W-:Y:S01]  /*80c0*/  ULDC UR5, c[0x0][0x22c] ;  /* 0x00008b0000057ab9 */ /* 0x000fe20000000800 */
[----:B0-----:R-:W-:Y:S02]  /*80d0*/  LEA.HI.X.SX32 R35, R23, R60, 0x1, P6 ;  /* 0x0000003c17237211 */ /* 0x001fe400030f0eff */
[----:B------:R-:W-:-:S02]  /*80e0*/  PRMT R37, R30, 0x7772, RZ ;  /* 0x000077721e257816 */ /* 0x000fc400000000ff */
[----:B------:R-:W-:Y:S01]  /*80f0*/  ISETP.LT.AND P5, PT, R88, UR5, !P0 ;  /* 0x0000000558007c0c */ /* 0x000fe2000c7a1270 */
[----:B------:R-:W-:Y:S01]  /*8100*/  ULDC UR5, c[0x0][0x22c] ;  /* 0x00008b0000057ab9 */ /* 0x000fe20000000800 */
[----:B------:R-:W-:Y:S01]  /*8110*/  PRMT R39, R31, 0x7772, RZ ;  /* 0x000077721f277816 */ /* 0x000fe200000000ff */
[----:B------:R0:W-:Y:S01]  /*8120*/  @P2 STG.E.U8 desc[UR14][R28.64], R37 ;  /* 0x000000251c002986 */ /* 0x0001e2000c10110e */
[----:B------:R-:W-:Y:S01]  /*8130*/  ISETP.LT.AND P2, PT, R21, UR5, !P0 ;  /* 0x0000000515007c0c */ /* 0x000fe2000c741270 */
[----:B------:R-:W-:Y:S01]  /*8140*/  ULDC UR5, c[0x0][0x22c] ;  /* 0x00008b0000057ab9 */ /* 0x000fe20000000800 */
[----:B-1----:R-:W-:Y:S02]  /*8150*/  IADD3 R32, P6, R36, R59, RZ ;  /* 0x0000003b24207210 */ /* 0x002fe40007fde0ff */
[----:B------:R-:W-:Y:S02]  /*8160*/  PRMT R41, R30, 0x7773, RZ ;  /* 0x000077731e297816 */ /* 0x000fe400000000ff */
[C---:B------:R-:W-:Y:S01]  /*8170*/  LEA.HI.X.SX32 R33, R36.reuse, R60, 0x1, P6 ;  /* 0x0000003c24217211 */ /* 0x040fe200030f0eff */
[----:B------:R-:W-:-:S02]  /*8180*/  VIADD R36, R36, UR4 ;  /* 0x0000000424247c36 */ /* 0x000fc40008000000 */
[----:B------:R3:W-:Y:S01]  /*8190*/  @P4 STG.E.U8 desc[UR14][R34.64], R41 ;  /* 0x0000002922004986 */ /* 0x0007e2000c10110e */
[----:B------:R-:W-:Y:S01]  /*81a0*/  ISETP.LT.AND P4, PT, R22, UR5, !P0 ;  /* 0x0000000516007c0c */ /* 0x000fe2000c781270 */
[C---:B------:R-:W-:Y:S01]  /*81b0*/  VIADD R21, R36.reuse, UR4 ;  /* 0x0000000424157c36 */ /* 0x040fe20008000000 */
[CC--:B------:R-:W-:Y:S01]  /*81c0*/  IADD3 R22, P6, R36.reuse, R59.reuse, RZ ;  /* 0x0000003b24167210 */ /* 0x0c0fe20007fde0ff */
[----:B------:R-:W-:Y:S01]  /*81d0*/  ULDC UR5, c[0x0][0x22c] ;  /* 0x00008b0000057ab9 */ /* 0x000fe20000000800 */
[----:B------:R1:W-:Y:S01]  /*81e0*/  @P3 STG.E.U8 desc[UR14][R32.64], R39 ;  /* 0x0000002720003986 */ /* 0x0003e2000c10110e */
[----:B0-----:R-:W-:Y:S02]  /*81f0*/  PRMT R37, R31, 0x7773, RZ ;  /* 0x000077731f257816 */ /* 0x001fe400000000ff */
[-C--:B------:R-:W-:Y:S02]  /*8200*/  LEA.HI.X.SX32 R23, R36, R60.reuse, 0x1, P6 ;  /* 0x0000003c24177211 */ /* 0x080fe400030f0eff */
[----:B------:R-:W-:Y:S01]  /*8210*/  ISETP.LT.AND P3, PT, R17, UR5, !P0 ;  /* 0x0000000511007c0c */ /* 0x000fe2000c761270 */
[C---:B------:R-:W-:Y:S01]  /*8220*/  VIADD R17, R21.reuse, UR4 ;  /* 0x0000000415117c36 */ /* 0x040fe20008000000 */
[-C--:B------:R-:W-:Y:S01]  /*8230*/  IADD3 R28, P6, R21, R59.reuse, RZ ;  /* 0x0000003b151c7210 */ /* 0x080fe20007fde0ff */
[----:B------:R-:W-:Y:S01]  /*8240*/  ULDC UR5, c[0x0][0x22c] ;  /* 0x00008b0000057ab9 */ /* 0x000fe20000000800 */
[----:B------:R0:W-:Y:S01]  /*8250*/  @P5 STG.E.U8 desc[UR14][R22.64], R37 ;  /* 0x0000002516005986 */ /* 0x0001e2000c10110e */
[----:B------:R-:W-:Y:S01]  /*8260*/  ISETP.LT.AND P5, PT, R20, UR5, !P0 ;  /* 0x0000000514007c0c */ /* 0x000fe2000c7a1270 */
[----:B------:R-:W-:Y:S01]  /*8270*/  VIADD R31, R17, UR4 ;  /* 0x00000004111f7c36 */ /* 0x000fe20008000000 */
[----:B------:R-:W-:Y:S01]  /*8280*/  LEA.HI.X.SX32 R29, R21, R60, 0x1, P6 ;  /* 0x0000003c151d7211 */ /* 0x000fe200030f0eff */
[----:B------:R-:W-:Y:S01]  /*8290*/  ULDC UR5, c[0x0][0x22c] ;  /* 0x00008b0000057ab9 */ /* 0x000fe20000000800 */
[----:B------:R-:W-:-:S02]  /*82a0*/  IADD3 R20, P6, R17, R59, RZ ;  /* 0x0000003b11147210 */ /* 0x000fc40007fde0ff */
[C---:B---3--:R-:W-:Y:S02]  /*82b0*/  PRMT R35, R24.reuse, 0x7770, RZ ;  /* 0x0000777018237816 */ /* 0x048fe400000000ff */
[-C--:B------:R-:W-:Y:S01]  /*82c0*/  LEA.HI.X.SX32 R21, R17, R60.reuse, 0x1, P6 ;  /* 0x0000003c11157211 */ /* 0x080fe200030f0eff */
[C---:B------:R-:W-:Y:S01]  /*82d0*/  VIADD R17, R31.reuse, UR4 ;  /* 0x000000041f117c36 */ /* 0x040fe20008000000 */
[----:B-1----:R-:W-:Y:S01]  /*82e0*/  PRMT R33, R24, 0x7771, RZ ;  /* 0x0000777118217816 */ /* 0x002fe200000000ff */
[----:B------:R1:W-:Y:S01]  /*82f0*/  @P2 STG.E.U8 desc[UR14][R28.64], R35 ;  /* 0x000000231c002986 */ /* 0x0003e2000c10110e */
[----:B------:R-:W-:Y:S01]  /*8300*/  IADD3 R30, P6, R31, R59, RZ ;  /* 0x0000003b1f1e7210 */ /* 0x000fe20007fde0ff */
[----:B0-----:R-:W-:Y:S01]  /*8310*/  VIADD R22, R17, UR4 ;  /* 0x0000000411167c36 */ /* 0x001fe20008000000 */
[----:B------:R-:W-:Y:S01]  /*8320*/  ISETP.LT.AND P2, PT, R19, UR5, !P0 ;  /* 0x0000000513007c0c */ /* 0x000fe2000c741270 */
[----:B------:R-:W-:Y:S01]  /*8330*/  ULDC UR5, c[0x0][0x22c] ;  /* 0x00008b0000057ab9 */ /* 0x000fe20000000800 */
[----:B------:R0:W-:Y:S01]  /*8340*/  @P4 STG.E.U8 desc[UR14][R20.64], R33 ;  /* 0x0000002114004986 */ /* 0x0001e2000c10110e */
[----:B------:R-:W-:-:S02]  /*8350*/  LEA.HI.X.SX32 R31, R31, R60, 0x1, P6 ;  /* 0x0000003c1f1f7211 */ /* 0x000fc400030f0eff */
[----:B------:R-:W-:Y:S02]  /*8360*/  PRMT R23, R25, 0x7770, RZ ;  /* 0x0000777019177816 */ /* 0x000fe400000000ff */
[----:B------:R-:W-:Y:S01]  /*8370*/  ISETP.LT.AND P4, PT, R18, UR5, !P0 ;  /* 0x0000000512007c0c */ /* 0x000fe2000c781270 */
[----:B------:R-:W-:Y:S01]  /*8380*/  ULDC UR5, c[0x0][0x22c] ;  /* 0x00008b0000057ab9 */ /* 0x000fe20000000800 */
[CC--:B------:R-:W-:Y:S01]  /*8390*/  IADD3 R18, P6, R17.reuse, R59.reuse, RZ ;  /* 0x0000003b11127210 */ /* 0x0c0fe20007fde0ff */
[----:B------:R2:W-:Y:S01]  /*83a0*/  @P3 STG.E.U8 desc[UR14][R30.64], R23 ;  /* 0x000000171e003986 */ /* 0x0005e2000c10110e */
[----:B------:R-:W-:Y:S01]  /*83b0*/  ISETP.LT.AND P3, PT, R16, UR5, !P0 ;  /* 0x0000000510007c0c */ /* 0x000fe2000c761270 */
[----:B------:R-:W-:Y:S01]  /*83c0*/  ULDC UR5, c[0x0][0x22c] ;  /* 0x00008b0000057ab9 */ /* 0x000fe20000000800 */
[----:B------:R-:W-:Y:S02]  /*83d0*/  LEA.HI.X.SX32 R19, R17, R60, 0x1, P6 ;  /* 0x0000003c11137211 */ /* 0x000fe400030f0eff */
[----:B------:R-:W-:-:S02]  /*83e0*/  IADD3 R16, P6, R22, R59, RZ ;  /* 0x0000003b16107210 */ /* 0x000fc40007fde0ff */
[----:B-1----:R-:W-:Y:S02]  /*83f0*/  PRMT R29, R25, 0x7771, RZ ;  /* 0x00007771191d7816 */ /* 0x002fe400000000ff */
[CC--:B------:R-:W-:Y:S01]  /*8400*/  LEA.HI.X.SX32 R17, R22.reuse, R60.reuse, 0x1, P6 ;  /* 0x0000003c16117211 */ /* 0x0c0fe200030f0eff */
[----:B------:R-:W-:Y:S01]  /*8410*/  VIADD R22, R22, UR4 ;  /* 0x0000000416167c36 */ /* 0x000fe20008000000 */
[----:B0-----:R-:W-:Y:S01]  /*8420*/  PRMT R33, R26, 0x7770, RZ ;  /* 0x000077701a217816 */ /* 0x001fe200000000ff */
[----:B------:R0:W-:Y:S01]  /*8430*/  @P5 STG.E.U8 desc[UR14][R18.64], R29 ;  /* 0x0000001d12005986 */ /* 0x0001e2000c10110e */
[----:B------:R-:W-:Y:S01]  /*8440*/  ISETP.LT.AND P5, PT, R15, UR5, !P0 ;  /* 0x000000050f007c0c */ /* 0x000fe2000c7a1270 */
[C---:B------:R-:W-:Y:S01]  /*8450*/  VIADD R15, R22.reuse, UR4 ;  /* 0x00000004160f7c36 */ /* 0x040fe20008000000 */
[-C--:B------:R-:W-:Y:S01]  /*8460*/  IADD3 R20, P6, R22, R59.reuse, RZ ;  /* 0x0000003b16147210 */ /* 0x080fe20007fde0ff */
[----:B------:R-:W-:Y:S01]  /*8470*/  ULDC UR5, c[0x0][0x22c] ;  /* 0x00008b0000057ab9 */ /* 0x000fe20000000800 */
[----:B------:R1:W-:Y:S01]  /*8480*/  @P2 STG.E.U8 desc[UR14][R16.64], R33 ;  /* 0x0000002110002986 */ /* 0x0003e2000c10110e */
[----:B------:R-:W-:Y:S01]  /*8490*/  ISETP.LT.AND P2, PT, R12, UR5, !P0 ;  /* 0x000000050c007c0c */ /* 0x000fe2000c741270 */
[C---:B------:R-:W-:Y:S01]  /*84a0*/  VIADD R12, R15.reuse, UR4 ;  /* 0x000000040f0c7c36 */ /* 0x040fe20008000000 */
[----:B------:R-:W-:Y:S01]  /*84b0*/  LEA.HI.X.SX32 R21, R22, R60, 0x1, P6 ;  /* 0x0000003c16157211 */ /* 0x000fe200030f0eff */
[----:B------:R-:W-:Y:S01]  /*84c0*/  ULDC UR5, c[0x0][0x22c] ;  /* 0x00008b0000057ab9 */ /* 0x000fe20000000800 */
[----:B------:R-:W-:-:S02]  /*84d0*/  IADD3 R22, P6, R15, R59, RZ ;  /* 0x0000003b0f167210 */ /* 0x000fc40007fde0ff */
[----:B--2---:R-:W-:Y:S02]  /*84e0*/  PRMT R31, R26, 0x7771, RZ ;  /* 0x000077711a1f7816 */ /* 0x004fe400000000ff */
[-C--:B------:R-:W-:Y:S02]  /*84f0*/  LEA.HI.X.SX32 R23, R15, R60.reuse, 0x1, P6 ;  /* 0x0000003c0f177211 */ /* 0x080fe400030f0eff */
[----:B0-----:R-:W-:Y:S01]  /*8500*/  PRMT R29, R27, 0x7770, RZ ;  /* 0x000077701b1d7816 */ /* 0x001fe200000000ff */
[----:B------:R-:W-:Y:S01]  /*8510*/  @P4 STG.E.U8 desc[UR14][R20.64], R31 ;  /* 0x0000001f14004986 */ /* 0x000fe2000c10110e */
[CC--:B-1----:R-:W-:Y:S02]  /*8520*/  IADD3 R16, P6, R12.reuse, R59.reuse, RZ ;  /* 0x0000003b0c107210 */ /* 0x0c2fe40007fde0ff */
[----:B------:R-:W-:Y:S01]  /*8530*/  ISETP.LT.AND P4, PT, R9, UR5, !P0 ;  /* 0x0000000509007c0c */ /* 0x000fe2000c781270 */
[C---:B------:R-:W-:Y:S01]  /*8540*/  VIADD R9, R12.reuse, UR4 ;  /* 0x000000040c097c36 */ /* 0x040fe20008000000 */
[-C--:B------:R-:W-:Y:S01]  /*8550*/  LEA.HI.X.SX32 R17, R12, R60.reuse, 0x1, P6 ;  /* 0x0000003c0c117211 */ /* 0x080fe200030f0eff */
[----:B------:R-:W-:Y:S01]  /*8560*/  ULDC UR5, c[0x0][0x22c] ;  /* 0x00008b0000057ab9 */ /* 0x000fe20000000800 */
[----:B------:R-:W-:Y:S01]  /*8570*/  PRMT R19, R27, 0x7771, RZ ;  /* 0x000077711b137816 */ /* 0x000fe200000000ff */
[----:B------:R0:W-:Y:S01]  /*8580*/  @P3 STG.E.U8 desc[UR14][R22.64], R29 ;  /* 0x0000001d16003986 */ /* 0x0001e2000c10110e */
[----:B------:R-:W-:Y:S01]  /*8590*/  ISETP.LT.AND P3, PT, R14, UR5, !P0 ;  /* 0x000000050e007c0c */ /* 0x000fe2000c761270 */
[C---:B------:R-:W-:Y:S01]  /*85a0*/  VIADD R15, R9.reuse, UR4 ;  /* 0x00000004090f7c36 */ /* 0x040fe20008000000 */
[-C--:B------:R-:W-:Y:S01]  /*85b0*/  IADD3 R12, P6, R9, R59.reuse, RZ ;  /* 0x0000003b090c7210 */ /* 0x080fe20007fde0ff */
[----:B------:R-:W-:Y:S01]  /*85c0*/  ULDC UR5, c[0x0][0x22c] ;  /* 0x00008b0000057ab9 */ /* 0x000fe20000000800 */
[----:B------:R1:W-:Y:S01]  /*85d0*/  @P5 STG.E.U8 desc[UR14][R16.64], R19 ;  /* 0x0000001310005986 */ /* 0x0003e2000c10110e */
[----:B------:R-:W-:Y:S01]  /*85e0*/  ISETP.LT.AND P5, PT, R13, UR5, !P0 ;  /* 0x000000050d007c0c */ /* 0x000fe2000c7a1270 */
[----:B------:R-:W-:Y:S01]  /*85f0*/  ULDC UR5, c[0x0][0x22c] ;  /* 0x00008b0000057ab9 */ /* 0x000fe20000000800 */
[----:B------:R-:W-:Y:S01]  /*8600*/  LEA.HI.X.SX32 R13, R9, R60, 0x1, P6 ;  /* 0x0000003c090d7211 */ /* 0x000fe200030f0eff */
[C---:B------:R-:W-:Y:S01]  /*8610*/  VIADD R9, R15.reuse, UR4 ;  /* 0x000000040f097c36 */ /* 0x040fe20008000000 */
[----:B------:R-:W-:-:S02]  /*8620*/  IADD3 R14, P6, R15, R59, RZ ;  /* 0x0000003b0f0e7210 */ /* 0x000fc40007fde0ff */
[C---:B0-----:R-:W-:Y:S02]  /*8630*/  PRMT R23, R24.reuse, 0x7772, RZ ;  /* 0x0000777218177816 */ /* 0x041fe400000000ff */
[-C--:B------:R-:W-:Y:S02]  /*8640*/  LEA.HI.X.SX32 R15, R15, R60.reuse, 0x1, P6 ;  /* 0x0000003c0f0f7211 */ /* 0x080fe400030f0eff */
[----:B------:R-:W-:Y:S01]  /*8650*/  PRMT R21, R25, 0x7772, RZ ;  /* 0x0000777219157816 */ /* 0x000fe200000000ff */
[----:B------:R0:W-:Y:S01]  /*8660*/  @P2 STG.E.U8 desc[UR14][R12.64], R23 ;  /* 0x000000170c002986 */ /* 0x0001e2000c10110e */
[CC--:B-1----:R-:W-:Y:S02]  /*8670*/  IADD3 R16, P6, R9.reuse, R59.reuse, RZ ;  /* 0x0000003b09107210 */ /* 0x0c2fe40007fde0ff */
[----:B------:R-:W-:Y:S02]  /*8680*/  PRMT R19, R24, 0x7773, RZ ;  /* 0x0000777318137816 */ /* 0x000fe400000000ff */
[CC--:B------:R-:W-:Y:S01]  /*8690*/  LEA.HI.X.SX32 R17, R9.reuse, R60.reuse, 0x1, P6 ;  /* 0x0000003c09117211 */ /* 0x0c0fe200030f0eff */
[----:B------:R-:W-:Y:S01]  /*86a0*/  VIADD R9, R9, UR4 ;  /* 0x0000000409097c36 */ /* 0x000fe20008000000 */
[----:B------:R-:W-:Y:S01]  /*86b0*/  ISETP.LT.AND P2, PT, R10, UR5, !P0 ;  /* 0x000000050a007c0c */ /* 0x000fe2000c741270 */
[----:B------:R-:W-:Y:S01]  /*86c0*/  ULDC UR5, c[0x0][0x22c] ;  /* 0x00008b0000057ab9 */ /* 0x000fe20000000800 */
[----:B------:R1:W-:Y:S01]  /*86d0*/  @P4 STG.E.U8 desc[UR14][R14.64], R19 ;  /* 0x000000130e004986 */ /* 0x0003e2000c10110e */
[----:B------:R-:W-:Y:S01]  /*86e0*/  ISETP.LT.AND P4, PT, R11, UR5, !P0 ;  /* 0x000000050b007c0c */ /* 0x000fe2000c781270 */
[----:B------:R-:W-:Y:S01]  /*86f0*/  ULDC UR5, c[0x0][0x22c] ;  /* 0x00008b0000057ab9 */ /* 0x000fe20000000800 */
[CC--:B------:R-:W-:Y:S01]  /*8700*/  IADD3 R10, P6, R9.reuse, R59.reuse, RZ ;  /* 0x0000003b090a7210 */ /* 0x0c0fe20007fde0ff */
[----:B0-----:R-:W-:Y:S01]  /*8710*/  VIADD R13, R9, UR4 ;  /* 0x00000004090d7c36 */ /* 0x001fe20008000000 */
[----:B------:R0:W-:Y:S01]  /*8720*/  @P3 STG.E.U8 desc[UR14][R16.64], R21 ;  /* 0x0000001510003986 */ /* 0x0001e2000c10110e */
[----:B------:R-:W-:Y:S01]  /*8730*/  ISETP.LT.AND P3, PT, R5, UR5, !P0 ;  /* 0x0000000505007c0c */ /* 0x000fe2000c761270 */
[----:B------:R-:W-:Y:S01]  /*8740*/  ULDC UR5, c[0x0][0x22c] ;  /* 0x00008b0000057ab9 */ /* 0x000fe20000000800 */
[----:B------:R-:W-:Y:S01]  /*8750*/  LEA.HI.X.SX32 R11, R9, R60, 0x1, P6 ;  /* 0x0000003c090b7211 */ /* 0x000fe200030f0eff */
[C---:B------:R-:W-:Y:S01]  /*8760*/  VIADD R5, R13.reuse, UR4 ;  /* 0x000000040d057c36 */ /* 0x040fe20008000000 */
[----:B------:R-:W-:-:S02]  /*8770*/  IADD3 R12, P6, R13, R59, RZ ;  /* 0x0000003b0d0c7210 */ /* 0x000fc40007fde0ff */
[----:B------:R-:W-:Y:S02]  /*8780*/  PRMT R25, R25, 0x7773, RZ ;  /* 0x0000777319197816 */ /* 0x000fe400000000ff */
[----:B-1----:R-:W-:Y:S02]  /*8790*/  PRMT R19, R26, 0x7772, RZ ;  /* 0x000077721a137816 */ /* 0x002fe400000000ff */
[-C--:B------:R-:W-:Y:S01]  /*87a0*/  LEA.HI.X.SX32 R13, R13, R60.reuse, 0x1, P6 ;  /* 0x0000003c0d0d7211 */ /* 0x080fe200030f0eff */
[----:B------:R1:W-:Y:S01]  /*87b0*/  @P5 STG.E.U8 desc[UR14][R10.64], R25 ;  /* 0x000000190a005986 */ /* 0x0003e2000c10110e */
[----:B------:R-:W-:Y:S01]  /*87c0*/  ISETP.LT.AND P6, PT, R8, UR5, !P0 ;  /* 0x0000000508007c0c */ /* 0x000fe2000c7c1270 */
[C---:B0-----:R-:W-:Y:S01]  /*87d0*/  VIADD R16, R5.reuse, UR4 ;  /* 0x0000000405107c36 */ /* 0x041fe20008000000 */
[C---:B------:R-:W-:Y:S01]  /*87e0*/  IADD3 R8, P5, R5.reuse, R59, RZ ;  /* 0x0000003b05087210 */ /* 0x040fe20007fbe0ff */
[----:B------:R-:W-:Y:S01]  /*87f0*/  @P2 STG.E.U8 desc[UR14][R12.64], R19 ;  /* 0x000000130c002986 */ /* 0x000fe2000c10110e */
[----:B------:R-:W-:Y:S01]  /*8800*/  PRMT R17, R26, 0x7773, RZ ;  /* 0x000077731a117816 */ /* 0x000fe200000000ff */
[----:B------:R-:W-:Y:S01]  /*8810*/  ULDC UR5, c[0x0][0x22c] ;  /* 0x00008b0000057ab9 */ /* 0x000fe20000000800 */
[----:B------:R-:W-:-:S02]  /*8820*/  LEA.HI.X.SX32 R9, R5, R60, 0x1, P5 ;  /* 0x0000003c05097211 */ /* 0x000fc400028f0eff */
[CC--:B------:R-:W-:Y:S02]  /*8830*/  IADD3 R14, P2, R16.reuse, R59.reuse, RZ ;  /* 0x0000003b100e7210 */ /* 0x0c0fe40007f5e0ff */
[----:B------:R-:W-:Y:S01]  /*8840*/  ISETP.LT.AND P5, PT, R7, UR5, !P0 ;  /* 0x0000000507007c0c */ /* 0x000fe2000c7a1270 */
[----:B------:R-:W-:Y:S01]  /*8850*/  ULDC UR5, c[0x0][0x22c] ;  /* 0x00008b0000057ab9 */ /* 0x000fe20000000800 */
[CC--:B------:R-:W-:Y:S01]  /*8860*/  LEA.HI.X.SX32 R15, R16.reuse, R60.reuse, 0x1, P2 ;  /* 0x0000003c100f7211 */ /* 0x0c0fe200010f0eff */
[----:B------:R0:W-:Y:S01]  /*8870*/  @P4 STG.E.U8 desc[UR14][R8.64], R17 ;  /* 0x0000001108004986 */ /* 0x0001e2000c10110e */
[C---:B------:R-:W-:Y:S01]  /*8880*/  PRMT R5, R27.reuse, 0x7772, RZ ;  /* 0x000077721b057816 */ /* 0x040fe200000000ff */
[----:B------:R-:W-:Y:S01]  /*8890*/  VIADD R16, R16, UR4 ;  /* 0x0000000410107c36 */ /* 0x000fe20008000000 */
[----:B------:R-:W-:Y:S01]  /*88a0*/  ISETP.LT.AND P4, PT, R6, UR5, !P0 ;  /* 0x0000000506007c0c */ /* 0x000fe2000c781270 */
[----:B------:R-:W-:Y:S01]  /*88b0*/  ULDC UR5, c[0x0][0x22c] ;  /* 0x00008b0000057ab9 */ /* 0x000fe20000000800 */
[----:B------:R-:W-:Y:S01]  /*88c0*/  PRMT R27, R27, 0x7773, RZ ;  /* 0x000077731b1b7816 */ /* 0x000fe200000000ff */
[----:B------:R2:W-:Y:S01]  /*88d0*/  @P3 STG.E.U8 desc[UR14][R14.64], R5 ;  /* 0x000000050e003986 */ /* 0x0005e2000c10110e */
[----:B------:R-:W-:Y:S01]  /*88e0*/  ISETP.LT.AND P2, PT, R3, UR5, !P0 ;  /* 0x0000000503007c0c */ /* 0x000fe2000c741270 */
[C---:B------:R-:W-:Y:S01]  /*88f0*/  VIADD R3, R16.reuse, UR4 ;  /* 0x0000000410037c36 */ /* 0x040fe20008000000 */
[CC--:B------:R-:W-:Y:S01]  /*8900*/  IADD3 R6, P3, R16.reuse, R59.reuse, RZ ;  /* 0x0000003b10067210 */ /* 0x0c0fe20007f7e0ff */
[----:B------:R-:W-:Y:S01]  /*8910*/  ULDC UR4, c[0x0][0x248] ;  /* 0x0000920000047ab9 */ /* 0x000fe20000000800 */
[----:B------:R-:W-:Y:S01]  /*8920*/  ULDC UR5, c[0x0][0x22c] ;  /* 0x00008b0000057ab9 */ /* 0x000fe20000000800 */
[C---:B-1----:R-:W-:Y:S01]  /*8930*/  VIADD R10, R3.reuse, UR4 ;  /* 0x00000004030a7c36 */ /* 0x042fe20008000000 */
[----:B------:R-:W-:Y:S01]  /*8940*/  LEA.HI.X.SX32 R7, R16, R60, 0x1, P3 ;  /* 0x0000003c10077211 */ /* 0x000fe200018f0eff */
[----:B------:R-:W-:Y:S01]  /*8950*/  ULDC UR4, c[0x0][0x248] ;  /* 0x0000920000047ab9 */ /* 0x000fe20000000800 */
[----:B0-----:R-:W-:-:S02]  /*8960*/  IADD3 R8, P3, R3, R59, RZ ;  /* 0x0000003b03087210 */ /* 0x001fc40007f7e0ff */
[----:B----4-:R-:W-:Y:S01]  /*8970*/  PRMT R13, R48, 0x7770, RZ ;  /* 0x00007770300d7816 */ /* 0x010fe200000000ff */
[----:B------:R-:W-:Y:S01]  /*8980*/  @P6 STG.E.U8 desc[UR14][R6.64], R27 ;  /* 0x0000001b06006986 */ /* 0x000fe2000c10110e */
[-C--:B------:R-:W-:Y:S02]  /*8990*/  LEA.HI.X.SX32 R9, R3, R60.reuse, 0x1, P3 ;  /* 0x0000003c03097211 */ /* 0x080fe400018f0eff */
[----:B------:R-:W-:Y:S01]  /*89a0*/  ISETP.LT.AND P3, PT, R4, UR5, !P0 ;  /* 0x0000000504007c0c */ /* 0x000fe2000c761270 */
[----:B------:R-:W-:Y:S01]  /*89b0*/  ULDC UR5, c[0x0][0x22c] ;  /* 0x00008b0000057ab9 */ /* 0x000fe20000000800 */
[-C--:B------:R-:W-:Y:S01]  /*89c0*/  IADD3 R4, P6, R10, R59.reuse, RZ ;  /* 0x0000003b0a047210 */ /* 0x080fe20007fde0ff */
[----:B------:R0:W-:Y:S01]  /*89d0*/  @P5 STG.E.U8 desc[UR14][R8.64], R13 ;  /* 0x0000000d08005986 */ /* 0x0001e2000c10110e */
[----:B------:R-:W-:Y:S02]  /*89e0*/  PRMT R11, R48, 0x7771, RZ ;  /* 0x00007771300b7816 */ /* 0x000fe400000000ff */
[C---:B--2---:R-:W-:Y:S01]  /*89f0*/  LEA.HI.X.SX32 R5, R10.reuse, R60, 0x1, P6 ;  /* 0x0000003c0a057211 */ /* 0x044fe200030f0eff */
[----:B------:R-:W-:Y:S01]  /*8a00*/  VIADD R10, R10, UR4 ;  /* 0x000000040a0a7c36 */ /* 0x000fe20008000000 */
[----:B------:R-:W-:Y:S01]  /*8a10*/  ISETP.LT.AND P6, PT, R2, UR5, !P0 ;  /* 0x0000000502007c0c */ /* 0x000fe2000c7c1270 */
[----:B------:R-:W-:Y:S01]  /*8a20*/  ULDC UR4, c[0x0][0x248] ;  /* 0x0000920000047ab9 */ /* 0x000fe20000000800 */
[----:B------:R-:W-:Y:S01]  /*8a30*/  ULDC UR5, c[0x0][0x22c] ;  /* 0x00008b0000057ab9 */ /* 0x000fe20000000800 */
[----:B------:R1:W-:Y:S01]  /*8a40*/  @P4 STG.E.U8 desc[UR14][R4.64], R11 ;  /* 0x0000000b04004986 */ /* 0x0003e2000c10110e */
[----:B------:R-:W-:-:S02]  /*8a50*/  IADD3 R2, P4, R10, R59, RZ ;  /* 0x0000003b0a027210 */ /* 0x000fc40007f9e0ff */
[----:B------:R-:W-:Y:S01]  /*8a60*/  ISETP.LT.AND P5, PT, R0, UR5, !P0 ;  /* 0x0000000500007c0c */ /* 0x000fe2000c7a1270 */
[C---:B0-----:R-:W-:Y:S01]  /*8a70*/  VIADD R8, R10.reuse, UR4 ;  /* 0x000000040a087c36 */ /* 0x041fe20008000000 */
[-C--:B------:R-:W-:Y:S01]  /*8a80*/  LEA.HI.X.SX32 R3, R10, R60.reuse, 0x1, P4 ;  /* 0x0000003c0a037211 */ /* 0x080fe200020f0eff */
[----:B------:R-:W-:Y:S01]  /*8a90*/  ULDC UR4, c[0x0][0x22c] ;  /* 0x00008b0000047ab9 */ /* 0x000fe20000000800 */
[C---:B------:R-:W-:Y:S01]  /*8aa0*/  PRMT R9, R49.reuse, 0x7770, RZ ;  /* 0x0000777031097816 */ /* 0x040fe200000000ff */
[----:B------:R-:W-:Y:S01]  /*8ab0*/  ULDC UR5, c[0x0][0x22c] ;  /* 0x00008b0000057ab9 */ /* 0x000fe20000000800 */
[-C--:B------:R-:W-:Y:S02]  /*8ac0*/  IADD3 R6, P4, R8, R59.reuse, RZ ;  /* 0x0000003b08067210 */ /* 0x080fe40007f9e0ff */
[----:B------:R-:W-:Y:S01]  /*8ad0*/  PRMT R13, R50, 0x7770, RZ ;  /* 0x00007770320d7816 */ /* 0x000fe200000000ff */
[----:B------:R0:W-:Y:S01]  /*8ae0*/  @P2 STG.E.U8 desc[UR14][R2.64], R9 ;  /* 0x0000000902002986 */ /* 0x0001e2000c10110e */
[----:B------:R-:W-:Y:S01]  /*8af0*/  ISETP.LT.AND P2, PT, R190, UR4, !P0 ;  /* 0x00000004be007c0c */ /* 0x000fe2000c741270 */
[----:B------:R-:W-:Y:S01]  /*8b00*/  ULDC UR4, c[0x0][0x248] ;  /* 0x0000920000047ab9 */ /* 0x000fe20000000800 */
[C---:B------:R-:W-:Y:S01]  /*8b10*/  LEA.HI.X.SX32 R7, R8.reuse, R60, 0x1, P4 ;  /* 0x0000003c08077211 */ /* 0x040fe200020f0eff */
[----:B------:R-:W-:Y:S01]  /*8b20*/  VIADD R8, R8, UR4 ;  /* 0x0000000408087c36 */ /* 0x000fe20008000000 */
[----:B-1----:R-:W-:Y:S01]  /*8b30*/  PRMT R11, R49, 0x7771, RZ ;  /* 0x00007771310b7816 */ /* 0x002fe200000000ff */
[----:B------:R-:W-:Y:S01]  /*8b40*/  ULDC UR4, c[0x0][0x248] ;  /* 0x0000920000047ab9 */ /* 0x000fe20000000800 */
[----:B------:R-:W-:Y:S01]  /*8b50*/  ISETP.LT.AND P4, PT, R191, UR5, !P0 ;  /* 0x00000005bf007c0c */ /* 0x000fe2000c781270 */
[C---:B------:R-:W-:Y:S01]  /*8b60*/  VIADD R0, R8.reuse, UR4 ;  /* 0x0000000408007c36 */ /* 0x040fe20008000000 */
[----:B------:R-:W-:Y:S01]  /*8b70*/  ULDC UR4, c[0x0][0x248] ;  /* 0x0000920000047ab9 */ /* 0x000fe20000000800 */
[----:B------:R1:W-:Y:S01]  /*8b80*/  @P3 STG.E.U8 desc[UR14][R6.64], R11 ;  /* 0x0000000b06003986 */ /* 0x0003e2000c10110e */
[----:B------:R-:W-:Y:S01]  /*8b90*/  IADD3 R4, P3, R8, R59, RZ ;  /* 0x0000003b08047210 */ /* 0x000fe20007f7e0ff */
[----:B------:R-:W-:Y:S01]  /*8ba0*/  ULDC UR5, c[0x0][0x22c] ;  /* 0x00008b0000057ab9 */ /* 0x000fe20000000800 */
[----:B0-----:R-:W-:-:S02]  /*8bb0*/  PRMT R9, R50, 0x7771, RZ ;  /* 0x0000777132097816 */ /* 0x001fc400000000ff */
[-C--:B------:R-:W-:Y:S01]  /*8bc0*/  LEA.HI.X.SX32 R5, R8, R60.reuse, 0x1, P3 ;  /* 0x0000003c08057211 */ /* 0x080fe200018f0eff */
[C---:B------:R-:W-:Y:S01]  /*8bd0*/  VIADD R8, R0.reuse, UR4 ;  /* 0x0000000400087c36 */ /* 0x040fe20008000000 */
[CC--:B------:R-:W-:Y:S01]  /*8be0*/  IADD3 R2, P3, R0.reuse, R59.reuse, RZ ;  /* 0x0000003b00027210 */ /* 0x0c0fe20007f7e0ff */
[----:B------:R-:W-:Y:S01]  /*8bf0*/  ULDC UR4, c[0x0][0x248] ;  /* 0x0000920000047ab9 */ /* 0x000fe20000000800 */
[----:B-----5:R-:W-:Y:S01]  /*8c00*/  PRMT R15, R53, 0x7772, RZ ;  /* 0x00007772350f7816 */ /* 0x020fe200000000ff */
[----:B------:R0:W-:Y:S01]  /*8c10*/  @P6 STG.E.U8 desc[UR14][R4.64], R13 ;  /* 0x0000000d04006986 */ /* 0x0001e2000c10110e */
[-C--:B------:R-:W-:Y:S02]  /*8c20*/  LEA.HI.X.SX32 R3, R0, R60.reuse, 0x1, P3 ;  /* 0x0000003c00037211 */ /* 0x080fe400018f0eff */
[CC--:B-1----:R-:W-:Y:S02]  /*8c30*/  IADD3 R6, P6, R8.reuse, R59.reuse, RZ ;  /* 0x0000003b08067210 */ /* 0x0c2fe40007fde0ff */
[----:B------:R-:W-:Y:S01]  /*8c40*/  PRMT R11, R51, 0x7770, RZ ;  /* 0x00007770330b7816 */ /* 0x000fe200000000ff */
[----:B------:R1:W-:Y:S01]  /*8c50*/  @P5 STG.E.U8 desc[UR14][R2.64], R9 ;  /* 0x0000000902005986 */ /* 0x0003e2000c10110e */
[C---:B------:R-:W-:Y:S01]  /*8c60*/  LEA.HI.X.SX32 R7, R8.reuse, R60, 0x1, P6 ;  /* 0x0000003c08077211 */ /* 0x040fe200030f0eff */
[----:B------:R-:W-:Y:S01]  /*8c70*/  VIADD R8, R8, UR4 ;  /* 0x0000000408087c36 */ /* 0x000fe20008000000 */
[----:B------:R-:W-:Y:S01]  /*8c80*/  ULDC UR4, c[0x0][0x248] ;  /* 0x0000920000047ab9 */ /* 0x000fe20000000800 */
[----:B------:R-:W-:Y:S01]  /*8c90*/  ISETP.LT.AND P3, PT, R192, UR5, !P0 ;  /* 0x00000005c0007c0c */ /* 0x000fe2000c761270 */
[----:B------:R-:W-:Y:S01]  /*8ca0*/  ULDC UR5, c[0x0][0x22c] ;  /* 0x00008b0000057ab9 */ /* 0x000fe20000000800 */
[----:B------:R2:W-:Y:S01]  /*8cb0*/  @P2 STG.E.U8 desc[UR14][R6.64], R11 ;  /* 0x0000000b06002986 */ /* 0x0005e2000c10110e */
[C---:B0-----:R-:W-:Y:S01]  /*8cc0*/  IADD3 R4, P2, R8.reuse, R59, RZ ;  /* 0x0000003b08047210 */ /* 0x041fe20007f5e0ff */
[----:B------:R-:W-:Y:S01]  /*8cd0*/  VIADD R0, R8, UR4 ;  /* 0x0000000408007c36 */ /* 0x000fe20008000000 */
[----:B------:R-:W-:Y:S01]  /*8ce0*/  ULDC UR4, c[0x0][0x22c] ;  /* 0x00008b0000047ab9 */ /* 0x000fe20000000800 */
[----:B------:R-:W-:-:S02]  /*8cf0*/  PRMT R13, R48, 0x7772, RZ ;  /* 0x00007772300d7816 */ /* 0x000fc400000000ff */
[-C--:B------:R-:W-:Y:S02]  /*8d00*/  LEA.HI.X.SX32 R5, R8, R60.reuse, 0x1, P2 ;  /* 0x0000003c08057211 */ /* 0x080fe400010f0eff */
[----:B-1----:R-:W-:Y:S02]  /*8d10*/  PRMT R9, R51, 0x7771, RZ ;  /* 0x0000777133097816 */ /* 0x002fe400000000ff */
[CC--:B------:R-:W-:Y:S02]  /*8d20*/  IADD3 R2, P2, R0.reuse, R59.reuse, RZ ;  /* 0x0000003b00027210 */ /* 0x0c0fe40007f5e0ff */
[----:B------:R-:W-:Y:S01]  /*8d30*/  ISETP.LT.AND P6, PT, R193, UR5, !P0 ;  /* 0x00000005c1007c0c */ /* 0x000fe2000c7c1270 */
[----:B------:R0:W-:Y:S01]  /*8d40*/  @P4 STG.E.U8 desc[UR14][R4.64], R9 ;  /* 0x0000000904004986 */ /* 0x0001e2000c10110e */
[----:B------:R-:W-:Y:S01]  /*8d50*/  ISETP.LT.AND P4, PT, R195, UR4, !P0 ;  /* 0x00000004c3007c0c */ /* 0x000fe2000c781270 */
[----:B------:R-:W-:Y:S01]  /*8d60*/  ULDC UR4, c[0x0][0x248] ;  /* 0x0000920000047ab9 */ /* 0x000fe20000000800 */
[C---:B------:R-:W-:Y:S01]  /*8d70*/  LEA.HI.X.SX32 R3, R0.reuse, R60, 0x1, P2 ;  /* 0x0000003c00037211 */ /* 0x040fe200010f0eff */
[----:B------:R-:W-:Y:S01]  /*8d80*/  VIADD R0, R0, UR4 ;  /* 0x0000000400007c36 */ /* 0x000fe20008000000 */
[----:B------:R-:W-:Y:S01]  /*8d90*/  ULDC UR4, c[0x0][0x248] ;  /* 0x0000920000047ab9 */ /* 0x000fe20000000800 */
[----:B------:R-:W-:Y:S01]  /*8da0*/  ULDC UR5, c[0x0][0x22c] ;  /* 0x00008b0000057ab9 */ /* 0x000fe20000000800 */
[----:B--2---:R-:W-:Y:S01]  /*8db0*/  PRMT R11, R48, 0x7773, RZ ;  /* 0x00007773300b7816 */ /* 0x004fe200000000ff */
[----:B------:R1:W-:Y:S01]  /*8dc0*/  @P3 STG.E.U8 desc[UR14][R2.64], R13 ;  /* 0x0000000d02003986 */ /* 0x0003e2000c10110e */
[----:B------:R-:W-:-:S02]  /*8dd0*/  IADD3 R6, P3, R0, R59, RZ ;  /* 0x0000003b00067210 */ /* 0x000fc40007f7e0ff */
[----:B------:R-:W-:Y:S01]  /*8de0*/  ISETP.LT.AND P5, PT, R194, UR5, !P0 ;  /* 0x00000005c2007c0c */ /* 0x000fe2000c7a1270 */
[C---:B0-----:R-:W-:Y:S01]  /*8df0*/  VIADD R5, R0.reuse, UR4 ;  /* 0x0000000400057c36 */ /* 0x041fe20008000000 */
[----:B------:R-:W-:Y:S01]  /*8e00*/  ULDC UR4, c[0x0][0x248] ;  /* 0x0000920000047ab9 */ /* 0x000fe20000000800 */
[----:B------:R-:W-:Y:S01]  /*8e10*/  LEA.HI.X.SX32 R7, R0, R60, 0x1, P3 ;  /* 0x0000003c00077211 */ /* 0x000fe200018f0eff */
[----:B------:R-:W-:Y:S01]  /*8e20*/  ULDC UR5, c[0x0][0x22c] ;  /* 0x00008b0000057ab9 */ /* 0x000fe20000000800 */
[C---:B------:R-:W-:Y:S01]  /*8e30*/  VIADD R0, R5.reuse, UR4 ;  /* 0x0000000405007c36 */ /* 0x040fe20008000000 */
[-C--:B------:R-:W-:Y:S01]  /*8e40*/  IADD3 R4, P3, R5, R59.reuse, RZ ;  /* 0x0000003b05047210 */ /* 0x080fe20007f7e0ff */
[----:B------:R-:W-:Y:S01]  /*8e50*/  ULDC UR4, c[0x0][0x248] ;  /* 0x0000920000047ab9 */ /* 0x000fe20000000800 */
[----:B------:R0:W-:Y:S01]  /*8e60*/  @P6 STG.E.U8 desc[UR14][R6.64], R11 ;  /* 0x0000000b06006986 */ /* 0x0001e2000c10110e */
[----:B------:R-:W-:Y:S02]  /*8e70*/  PRMT R9, R49, 0x7772, RZ ;  /* 0x0000777231097816 */ /* 0x000fe400000000ff */
[----:B-1----:R-:W-:-:S02]  /*8e80*/  IADD3 R2, P6, R0, R59, RZ ;  /* 0x0000003b00027210 */ /* 0x002fc40007fde0ff */
[-C--:B------:R-:W-:Y:S02]  /*8e90*/  LEA.HI.X.SX32 R5, R5, R60.reuse, 0x1, P3 ;  /* 0x0000003c05057211 */ /* 0x080fe400018f0eff */
[CC--:B------:R-:W-:Y:S01]  /*8ea0*/  LEA.HI.X.SX32 R3, R0.reuse, R60.reuse, 0x1, P6 ;  /* 0x0000003c00037211 */ /* 0x0c0fe200030f0eff */
[----:B------:R-:W-:Y:S01]  /*8eb0*/  VIADD R0, R0, UR4 ;  /* 0x0000000400007c36 */ /* 0x000fe20008000000 */
[----:B------:R-:W-:Y:S01]  /*8ec0*/  PRMT R49, R49, 0x7773, RZ ;  /* 0x0000777331317816 */ /* 0x000fe200000000ff */
[----:B------:R1:W-:Y:S01]  /*8ed0*/  @P5 STG.E.U8 desc[UR14][R4.64], R9 ;  /* 0x0000000904005986 */ /* 0x0003e2000c10110e */
[----:B------:R-:W-:Y:S01]  /*8ee0*/  ISETP.LT.AND P2, PT, R196, UR5, !P0 ;  /* 0x00000005c4007c0c */ /* 0x000fe2000c741270 */
[----:B------:R-:W-:Y:S01]  /*8ef0*/  ULDC UR4, c[0x0][0x248] ;  /* 0x0000920000047ab9 */ /* 0x000fe20000000800 */
[----:B------:R-:W-:Y:S01]  /*8f00*/  ULDC UR5, c[0x0][0x22c] ;  /* 0x00008b0000057ab9 */ /* 0x000fe20000000800 */
[----:B------:R2:W-:Y:S01]  /*8f10*/  @P4 STG.E.U8 desc[UR14][R2.64], R49 ;  /* 0x0000003102004986 */ /* 0x0005e2000c10110e */
[C---:B0-----:R-:W-:Y:S01]  /*8f20*/  IADD3 R6, P4, R0.reuse, R59, RZ ;  /* 0x0000003b00067210 */ /* 0x041fe20007f9e0ff */
[C---:B------:R-:W-:Y:S01]  /*8f30*/  VIADD R8, R0.reuse, UR4 ;  /* 0x0000000400087c36 */ /* 0x040fe20008000000 */
[----:B------:R-:W-:Y:S01]  /*8f40*/  ISETP.LT.AND P3, PT, R197, UR5, !P0 ;  /* 0x00000005c5007c0c */ /* 0x000fe2000c761270 */
[----:B------:R-:W-:Y:S01]  /*8f50*/  ULDC UR4, c[0x0][0x22c] ;  /* 0x00008b0000047ab9 */ /* 0x000fe20000000800 */
[----:B------:R-:W-:Y:S01]  /*8f60*/  LEA.HI.X.SX32 R7, R0, R60, 0x1, P4 ;  /* 0x0000003c00077211 */ /* 0x000fe200020f0eff */
[----:B------:R-:W-:Y:S01]  /*8f70*/  ULDC UR5, c[0x0][0x22c] ;  /* 0x00008b0000057ab9 */ /* 0x000fe20000000800 */
[----:B------:R-:W-:-:S02]  /*8f80*/  PRMT R11, R50, 0x7773, RZ ;  /* 0x00007773320b7816 */ /* 0x000fc400000000ff */
[----:B-1----:R-:W-:Y:S02]  /*8f90*/  PRMT R9, R50, 0x7772, RZ ;  /* 0x0000777232097816 */ /* 0x002fe400000000ff */
[-C--:B------:R-:W-:Y:S02]  /*8fa0*/  IADD3 R4, P6, R8, R59.reuse, RZ ;  /* 0x0000003b08047210 */ /* 0x080fe40007fde0ff */
[----:B------:R-:W-:Y:S01]  /*8fb0*/  ISETP.LT.AND P5, PT, R198, UR5, !P0 ;  /* 0x00000005c6007c0c */ /* 0x000fe2000c7a1270 */
[----:B------:R0:W-:Y:S01]  /*8fc0*/  @P2 STG.E.U8 desc[UR14][R6.64], R9 ;  /* 0x0000000906002986 */ /* 0x0001e2000c10110e */
[----:B------:R-:W-:Y:S01]  /*8fd0*/  ISETP.LT.AND P2, PT, R201, UR4, !P0 ;  /* 0x00000004c9007c0c */ /* 0x000fe2000c741270 */
[----:B------:R-:W-:Y:S01]  /*8fe0*/  ULDC UR4, c[0x0][0x248] ;  /* 0x0000920000047ab9 */ /* 0x000fe20000000800 */
[CC--:B------:R-:W-:Y:S01]  /*8ff0*/  LEA.HI.X.SX32 R5, R8.reuse, R60.reuse, 0x1, P6 ;  /* 0x0000003c08057211 */ /* 0x0c0fe200030f0eff */
[----:B------:R-:W-:Y:S01]  /*9000*/  VIADD R8, R8, UR4 ;  /* 0x0000000408087c36 */ /* 0x000fe20008000000 */
[----:B------:R-:W-:Y:S01]  /*9010*/  ULDC UR4, c[0x0][0x248] ;  /* 0x0000920000047ab9 */ /* 0x000fe20000000800 */
[----:B------:R-:W-:Y:S01]  /*9020*/  ULDC UR5, c[0x0][0x22c] ;  /* 0x00008b0000057ab9 */ /* 0x000fe20000000800 */
[----:B------:R-:W-:Y:S01]  /*9030*/  PRMT R13, R52, 0x7771, RZ ;  /* 0x00007771340d7816 */ /* 0x000fe200000000ff */
[----:B------:R1:W-:Y:S01]  /*9040*/  @P3 STG.E.U8 desc[UR14][R4.64], R11 ;  /* 0x0000000b04003986 */ /* 0x0003e2000c10110e */
[CC--:B--2---:R-:W-:Y:S01]  /*9050*/  IADD3 R2, P3, R8.reuse, R59.reuse, RZ ;  /* 0x0000003b08027210 */ /* 0x0c4fe20007f7e0ff */
[C---:B------:R-:W-:Y:S01]  /*9060*/  VIADD R0, R8.reuse, UR4 ;  /* 0x0000000408007c36 */ /* 0x040fe20008000000 */
[----:B------:R-:W-:Y:S01]  /*9070*/  ISETP.LT.AND P4, PT, R199, UR5, !P0 ;  /* 0x00000005c7007c0c */ /* 0x000fe2000c781270 */
[----:B------:R-:W-:Y:S01]  /*9080*/  ULDC UR4, c[0x0][0x248] ;  /* 0x0000920000047ab9 */ /* 0x000fe20000000800 */
[----:B------:R-:W-:Y:S01]  /*9090*/  LEA.HI.X.SX32 R3, R8, R60, 0x1, P3 ;  /* 0x0000003c08037211 */ /* 0x000fe200018f0eff */
[C---:B------:R-:W-:Y:S01]  /*90a0*/  VIADD R8, R0.reuse, UR4 ;  /* 0x0000000400087c36 */ /* 0x040fe20008000000 */
[----:B0-----:R-:W-:Y:S01]  /*90b0*/  IADD3 R6, P3, R0, R59, RZ ;  /* 0x0000003b00067210 */ /* 0x001fe20007f7e0ff */
[----:B------:R-:W-:Y:S01]  /*90c0*/  ULDC UR4, c[0x0][0x22c] ;  /* 0x00008b0000047ab9 */ /* 0x000fe20000000800 */
[C---:B------:R-:W-:Y:S01]  /*90d0*/  PRMT R9, R51.reuse, 0x7773, RZ ;  /* 0x0000777333097816 */ /* 0x040fe200000000ff */
[----:B------:R-:W-:Y:S01]  /*90e0*/  ULDC UR5, c[0x0][0x22c] ;  /* 0x00008b0000057ab9 */ /* 0x000fe20000000800 */
[----:B------:R-:W-:-:S02]  /*90f0*/  PRMT R51, R51, 0x7772, RZ ;  /* 0x0000777233337816 */ /* 0x000fc400000000ff */
[-C--:B------:R-:W-:Y:S02]  /*9100*/  LEA.HI.X.SX32 R7, R0, R60.reuse, 0x1, P3 ;  /* 0x0000003c00077211 */ /* 0x080fe400018f0eff */
[-C--:B-1----:R-:W-:Y:S01]  /*9110*/  IADD3 R4, P3, R8, R59.reuse, RZ ;  /* 0x0000003b08047210 */ /* 0x082fe20007f7e0ff */
[----:B------:R0:W-:Y:S01]  /*9120*/  @P5 STG.E.U8 desc[UR14][R2.64], R51 ;  /* 0x0000003302005986 */ /* 0x0001e2000c10110e */
[----:B------:R-:W-:Y:S02]  /*9130*/  PRMT R11, R52, 0x7770, RZ ;  /* 0x00007770340b7816 */ /* 0x000fe400000000ff */
[-C--:B------:R-:W-:Y:S01]  /*9140*/  LEA.HI.X.SX32 R5, R8, R60.reuse, 0x1, P3 ;  /* 0x0000003c08057211 */ /* 0x080fe200018f0eff */
[----:B------:R1:W-:Y:S01]  /*9150*/  @P4 STG.E.U8 desc[UR14][R6.64], R9 ;  /* 0x0000000906004986 */ /* 0x0003e2000c10110e */
[----:B------:R-:W-:Y:S01]  /*9160*/  ISETP.LT.AND P4, PT, R204, UR4, !P0 ;  /* 0x00000004cc007c0c */ /* 0x000fe2000c781270 */
[----:B------:R-:W-:Y:S01]  /*9170*/  ULDC UR4, c[0x0][0x248] ;  /* 0x0000920000047ab9 */ /* 0x000fe20000000800 */
[----:B------:R-:W-:Y:S01]  /*9180*/  ISETP.LT.AND P6, PT, R202, UR5, !P0 ;  /* 0x00000005ca007c0c */ /* 0x000fe2000c7c1270 */
[----:B------:R-:W-:Y:S01]  /*9190*/  VIADD R8, R8, UR4 ;  /* 0x0000000408087c36 */ /* 0x000fe20008000000 */
[----:B------:R2:W-:Y:S01]  /*91a0*/  @P2 STG.E.U8 desc[UR14][R4.64], R11 ;  /* 0x0000000b04002986 */ /* 0x0005e2000c10110e */
[----:B------:R-:W-:Y:S01]  /*91b0*/  ULDC UR4, c[0x0][0x248] ;  /* 0x0000920000047ab9 */ /* 0x000fe20000000800 */
[----:B------:R-:W-:Y:S01]  /*91c0*/  ULDC UR5, c[0x0][0x22c] ;  /* 0x00008b0000057ab9 */ /* 0x000fe20000000800 */
[C---:B------:R-:W-:Y:S01]  /*91d0*/  VIADD R0, R8.reuse, UR4 ;  /* 0x0000000408007c36 */ /* 0x040fe20008000000 */
[CC--:B0-----:R-:W-:Y:S01]  /*91e0*/  IADD3 R2, P2, R8.reuse, R59.reuse, RZ ;  /* 0x0000003b08027210 */ /* 0x0c1fe20007f5e0ff */
[----:B------:R-:W-:Y:S01]  /*91f0*/  ULDC UR4, c[0x0][0x248] ;  /* 0x0000920000047ab9 */ /* 0x000fe20000000800 */
[----:B------:R-:W-:Y:S01]  /*9200*/  ISETP.LT.AND P5, PT, R203, UR5, !P0 ;  /* 0x00000005cb007c0c */ /* 0x000fe2000c7a1270 */
[----:B------:R-:W-:Y:S01]  /*9210*/  ULDC UR5, c[0x0][0x22c] ;  /* 0x00008b0000057ab9 */ /* 0x000fe20000000800 */
[----:B------:R-:W-:Y:S01]  /*9220*/  LEA.HI.X.SX32 R3, R8, R60, 0x1, P2 ;  /* 0x0000003c08037211 */ /* 0x000fe200010f0eff */
[C---:B------:R-:W-:Y:S01]  /*9230*/  VIADD R8, R0.reuse, UR4 ;  /* 0x0000000400087c36 */ /* 0x040fe20008000000 */
[-C--:B-1----:R-:W-:Y:S01]  /*9240*/  IADD3 R6, P2, R0, R59.reuse, RZ ;  /* 0x0000003b00067210 */ /* 0x082fe20007f5e0ff */
[----:B------:R-:W-:Y:S01]  /*9250*/  ULDC UR4, c[0x0][0x248] ;  /* 0x0000920000047ab9 */ /* 0x000fe20000000800 */
[----:B------:R-:W-:Y:S01]  /*9260*/  PRMT R9, R53, 0x7770, RZ ;  /* 0x0000777035097816 */ /* 0x000fe200000000ff */
[----:B------:R0:W-:Y:S01]  /*9270*/  @P6 STG.E.U8 desc[UR14][R2.64], R13 ;  /* 0x0000000d02006986 */ /* 0x0001e2000c10110e */
[----:B--2---:R-:W-:-:S02]  /*9280*/  IADD3 R4, P6, R8, R59, RZ ;  /* 0x0000003b08047210 */ /* 0x004fc40007fde0ff */
        /* <DEDUP_REMOVED lines=10> */
[----:B------:R-:W-:Y:S01]  /*9330*/  VIADD R0, R8, UR4 ;  /* 0x0000000408007c36 */ /* 0x000fe20008000000 */
[----:B------:R-:W-:Y:S01]  /*9340*/  ISETP.LT.AND P2, PT, R206, UR5, !P0 ;  /* 0x00000005ce007c0c */ /* 0x000fe2000c741270 */
[----:B------:R-:W-:Y:S01]  /*9350*/  ULDC UR4, c[0x0][0x22c] ;  /* 0x00008b0000047ab9 */ /* 0x000fe20000000800 */
[----:B------:R-:W-:Y:S01]  /*9360*/  LEA.HI.X.SX32 R3, R8, R60, 0x1, P4 ;  /* 0x0000003c08037211 */ /* 0x000fe200020f0eff */
[----:B------:R-:W-:Y:S01]  /*9370*/  ULDC UR5, c[0x0][0x22c] ;  /* 0x00008b0000057ab9 */ /* 0x000fe20000000800 */
[----:B------:R-:W-:-:S02]  /*9380*/  PRMT R13, R55, 0x7770, RZ ;  /* 0x00007770370d7816 */ /* 0x000fc400000000ff */
[----:B-1----:R-:W-:Y:S02]  /*9390*/  PRMT R9, R54, 0x7770, RZ ;  /* 0x0000777036097816 */ /* 0x002fe400000000ff */
[-C--:B------:R-:W-:Y:S02]  /*93a0*/  IADD3 R6, P4, R0, R59.reuse, RZ ;  /* 0x0000003b00067210 */ /* 0x080fe40007f9e0ff */
[----:B--2---:R-:W-:Y:S01]  /*93b0*/  PRMT R11, R54, 0x7771, RZ ;  /* 0x00007771360b7816 */ /* 0x004fe200000000ff */
[----:B------:R0:W-:Y:S01]  /*93c0*/  @P3 STG.E.U8 desc[UR14][R2.64], R9 ;  /* 0x0000000902003986 */ /* 0x0001e2000c10110e */
[----:B------:R-:W-:Y:S01]  /*93d0*/  ISETP.LT.AND P3, PT, R224, UR4, !P0 ;  /* 0x00000004e0007c0c */ /* 0x000fe2000c761270 */
[----:B------:R-:W-:Y:S01]  /*93e0*/  ULDC UR4, c[0x0][0x248] ;  /* 0x0000920000047ab9 */ /* 0x000fe20000000800 */
[C---:B------:R-:W-:Y:S01]  /*93f0*/  LEA.HI.X.SX32 R7, R0.reuse, R60, 0x1, P4 ;  /* 0x0000003c00077211 */ /* 0x040fe200020f0eff */
        /* <DEDUP_REMOVED lines=34> */
[CC--:B------:R-:W-:Y:S02]  /*9620*/  IADD3 R2, P5, R8.reuse, R59.reuse, RZ ;  /* 0x0000003b08027210 */ /* 0x0c0fe40007fbe0ff */
[----:B------:R-:W-:Y:S01]  /*9630*/  ISETP.LT.AND P6, PT, R227, UR5, !P0 ;  /* 0x00000005e3007c0c */ /* 0x000fe2000c7c1270 */
[----:B------:R0:W-:Y:S01]  /*9640*/  @P4 STG.E.U8 desc[UR14][R4.64], R9 ;  /* 0x0000000904004986 */ /* 0x0001e2000c10110e */
[----:B------:R-:W-:Y:S01]  /*9650*/  ISETP.LT.AND P4, PT, R229, UR4, !P0 ;  /* 0x00000004e5007c0c */ /* 0x000fe2000c781270 */
[----:B------:R-:W-:Y:S01]  /*9660*/  ULDC UR4, c[0x0][0x248] ;  /* 0x0000920000047ab9 */ /* 0x000fe20000000800 */
[CC--:B------:R-:W-:Y:S01]  /*9670*/  LEA.HI.X.SX32 R3, R8.reuse, R60.reuse, 0x1, P5 ;  /* 0x0000003c08037211 */ /* 0x0c0fe200028f0eff */
[----:B------:R-:W-:Y:S01]  /*9680*/  VIADD R0, R8, UR4 ;  /* 0x0000000408007c36 */ /* 0x000fe20008000000 */
[----:B------:R-:W-:Y:S01]  /*9690*/  ULDC UR5, c[0x0][0x22c] ;  /* 0x00008b0000057ab9 */ /* 0x000fe20000000800 */
[----:B------:R-:W1:Y:S01]  /*96a0*/  LDS.128 R4, [R247] ;  /* 0x00000000f7047984 */ /* 0x000e620000000c00 */
[----:B------:R-:W-:Y:S01]  /*96b0*/  ISETP.LT.AND P3, PT, R228, UR5, !P0 ;  /* 0x00000005e4007c0c */ /* 0x000fe2000c761270 */
[----:B------:R-:W-:Y:S01]  /*96c0*/  ULDC UR4, c[0x0][0x248] ;  /* 0x0000920000047ab9 */ /* 0x000fe20000000800 */
[----:B------:R-:W-:Y:S01]  /*96d0*/  ULDC UR5, c[0x0][0x22c] ;  /* 0x00008b0000057ab9 */ /* 0x000fe20000000800 */
[----:B------:R3:W-:Y:S01]  /*96e0*/  @P2 STG.E.U8 desc[UR14][R2.64], R15 ;  /* 0x0000000f02002986 */ /* 0x0007e2000c10110e */
[CC--:B------:R-:W-:Y:S01]  /*96f0*/  IADD3 R8, P2, R0.reuse, R59.reuse, RZ ;  /* 0x0000003b00087210 */ /* 0x0c0fe20007f5e0ff */
[----:B--2---:R-:W-:Y:S01]  /*9700*/  VIADD R11, R0, UR4 ;  /* 0x00000004000b7c36 */ /* 0x004fe20008000000 */
[----:B------:R-:W-:Y:S01]  /*9710*/  ISETP.LT.AND P5, PT, R230, UR5, !P0 ;  /* 0x00000005e6007c0c */ /* 0x000fe2000c7a1270 */
[----:B------:R-:W-:Y:S01]  /*9720*/  ULDC UR5, c[0x0][0x248] ;  /* 0x0000920000057ab9 */ /* 0x000fe20000000800 */
[-C--:B0-----:R-:W-:Y:S01]  /*9730*/  LEA.HI.X.SX32 R9, R0, R60.reuse, 0x1, P2 ;  /* 0x0000003c00097211 */ /* 0x081fe200010f0eff */
[C---:B------:R-:W-:Y:S01]  /*9740*/  VIADD R0, R11.reuse, UR5 ;  /* 0x000000050b007c36 */ /* 0x040fe20008000000 */
[CC--:B------:R-:W-:Y:S01]  /*9750*/  IADD3 R10, P2, R11.reuse, R59.reuse, RZ ;  /* 0x0000003b0b0a7210 */ /* 0x0c0fe20007f5e0ff */
[----:B------:R-:W-:Y:S01]  /*9760*/  ULDC UR4, c[0x0][0x22c] ;  /* 0x00008b0000047ab9 */ /* 0x000fe20000000800 */
[----:B------:R-:W-:Y:S01]  /*9770*/  PRMT R13, R54, 0x7772, RZ ;  /* 0x00007772360d7816 */ /* 0x000fe200000000ff */
[----:B------:R0:W-:Y:S01]  /*9780*/  @P6 STG.E.U8 desc[UR14][R8.64], R53 ;  /* 0x0000003508006986 */ /* 0x0001e2000c10110e */
[----:B------:R-:W-:Y:S01]  /*9790*/  LEA.HI.X.SX32 R11, R11, R60, 0x1, P2 ;  /* 0x0000003c0b0b7211 */ /* 0x000fe200010f0eff */
[----:B------:R-:W-:Y:S01]  /*97a0*/  ULDC UR5, c[0x0][0x22c] ;  /* 0x00008b0000057ab9 */ /* 0x000fe20000000800 */
[----:B---3--:R-:W-:-:S02]  /*97b0*/  IADD3 R2, P6, R0, R59, RZ ;  /* 0x0000003b00027210 */ /* 0x008fc40007fde0ff */
[----:B------:R-:W-:Y:S01]  /*97c0*/  ISETP.LT.AND P2, PT, R231, UR4, !P0 ;  /* 0x00000004e7007c0c */ /* 0x000fe2000c741270 */
[----:B------:R-:W-:Y:S01]  /*97d0*/  ULDC UR4, c[0x0][0x248] ;  /* 0x0000920000047ab9 */ /* 0x000fe20000000800 */
[C---:B------:R-:W-:Y:S01]  /*97e0*/  LEA.HI.X.SX32 R3, R0.reuse, R60, 0x1, P6 ;  /* 0x0000003c00037211 */ /* 0x040fe200030f0eff */
[----:B------:R-:W-:Y:S01]  /*97f0*/  VIADD R0, R0, UR4 ;  /* 0x0000000400007c36 */ /* 0x000fe20008000000 */
[----:B------:R-:W-:Y:S01]  /*9800*/  PRMT R15, R54, 0x7773, RZ ;  /* 0x00007773360f7816 */ /* 0x000fe200000000ff */
[----:B------:R-:W-:Y:S01]  /*9810*/  ULDC UR4, c[0x0][0x248] ;  /* 0x0000920000047ab9 */ /* 0x000fe20000000800 */
[----:B------:R2:W-:Y:S01]  /*9820*/  @P3 STG.E.U8 desc[UR14][R10.64], R13 ;  /* 0x0000000d0a003986 */ /* 0x0005e2000c10110e */
[----:B------:R-:W-:Y:S01]  /*9830*/  VIADD R12, R0, UR4 ;  /* 0x00000004000c7c36 */ /* 0x000fe20008000000 */
[----:B------:R-:W-:Y:S01]  /*9840*/  ULDC UR4, c[0x0][0x248] ;  /* 0x0000920000047ab9 */ /* 0x000fe20000000800 */
[----:B------:R-:W-:Y:S01]  /*9850*/  ISETP.LT.AND P3, PT, R232, UR5, !P0 ;  /* 0x00000005e8007c0c */ /* 0x000fe2000c761270 */
[----:B------:R1:W-:Y:S01]  /*9860*/  @P4 STG.E.U8 desc[UR14][R2.64], R15 ;  /* 0x0000000f02004986 */ /* 0x0003e2000c10110e */
[----:B0-----:R-:W-:Y:S01]  /*9870*/  IADD3 R8, P4, R0, R59, RZ ;  /* 0x0000003b00087210 */ /* 0x001fe20007f9e0ff */
[----:B------:R-:W-:-:S03]  /*9880*/  ULDC UR5, c[0x0][0x22c] ;  /* 0x00008b0000057ab9 */ /* 0x000fc60000000800 */
[-C--:B------:R-:W-:Y:S02]  /*9890*/  LEA.HI.X.SX32 R9, R0, R60.reuse, 0x1, P4 ;  /* 0x0000003c00097211 */ /* 0x080fe400020f0eff */
[----:B------:R-:W-:Y:S01]  /*98a0*/  ISETP.LT.AND P4, PT, R233, UR5, !P0 ;  /* 0x00000005e9007c0c */ /* 0x000fe2000c781270 */
[----:B------:R-:W-:Y:S01]  /*98b0*/  ULDC UR5, c[0x0][0x22c] ;  /* 0x00008b0000057ab9 */ /* 0x000fe20000000800 */
[CC--:B--2---:R-:W-:Y:S02]  /*98c0*/  IADD3 R10, P6, R12.reuse, R59.reuse, RZ ;  /* 0x0000003b0c0a7210 */ /* 0x0c4fe40007fde0ff */
[C---:B------:R-:W-:Y:S02]  /*98d0*/  PRMT R13, R55.reuse, 0x7772, RZ ;  /* 0x00007772370d7816 */ /* 0x040fe400000000ff */
[----:B------:R-:W-:Y:S02]  /*98e0*/  PRMT R55, R55, 0x7773, RZ ;  /* 0x0000777337377816 */ /* 0x000fe400000000ff */
[CC--:B------:R-:W-:Y:S01]  /*98f0*/  LEA.HI.X.SX32 R11, R12.reuse, R60.reuse, 0x1, P6 ;  /* 0x0000003c0c0b7211 */ /* 0x0c0fe200030f0eff */
[----:B------:R-:W-:Y:S01]  /*9900*/  VIADD R12, R12, UR4 ;  /* 0x000000040c0c7c36 */ /* 0x000fe20008000000 */
[----:B------:R0:W-:Y:S01]  /*9910*/  @P5 STG.E.U8 desc[UR14][R8.64], R13 ;  /* 0x0000000d08005986 */ /* 0x0001e2000c10110e */
[----:B------:R-:W-:Y:S01]  /*9920*/  ULDC UR4, c[0x0][0x248] ;  /* 0x0000920000047ab9 */ /* 0x000fe20000000800 */
[----:B-1----:R-:W-:Y:S01]  /*9930*/  PRMT R15, R4, 0x7771, RZ ;  /* 0x00007771040f7816 */ /* 0x002fe200000000ff */
[C---:B------:R-:W-:Y:S01]  /*9940*/  VIADD R0, R12.reuse, UR4 ;  /* 0x000000040c007c36 */ /* 0x040fe20008000000 */
[----:B------:R1:W-:Y:S01]  /*9950*/  @P2 STG.E.U8 desc[UR14][R10.64], R55 ;  /* 0x000000370a002986 */ /* 0x0003e2000c10110e */
[----:B------:R-:W-:Y:S01]  /*9960*/  IADD3 R2, P2, R12, R59, RZ ;  /* 0x0000003b0c027210 */ /* 0x000fe20007f5e0ff */
[----:B------:R-:W-:Y:S01]  /*9970*/  ULDC UR4, c[0x0][0x22c] ;  /* 0x00008b0000047ab9 */ /* 0x000fe20000000800 */
[----:B------:R-:W-:Y:S01]  /*9980*/  ISETP.LT.AND P6, PT, R234, UR5, !P0 ;  /* 0x00000005ea007c0c */ /* 0x000fe2000c7c1270 */
[----:B------:R-:W-:Y:S01]  /*9990*/  ULDC UR5, c[0x0][0x22c] ;  /* 0x00008b0000057ab9 */ /* 0x000fe20000000800 */
[----:B------:R-:W-:-:S02]  /*99a0*/  LEA.HI.X.SX32 R3, R12, R60, 0x1, P2 ;  /* 0x0000003c0c037211 */ /* 0x000fc400010f0eff */
[----:B------:R-:W-:Y:S02]  /*99b0*/  PRMT R17, R5, 0x7770, RZ ;  /* 0x0000777005117816 */ /* 0x000fe400000000ff */
[----:B0-----:R-:W-:Y:S02]  /*99c0*/  PRMT R13, R4, 0x7770, RZ ;  /* 0x00007770040d7816 */ /* 0x001fe400000000ff */
[-C--:B------:R-:W-:Y:S02]  /*99d0*/  IADD3 R8, P2, R0, R59.reuse, RZ ;  /* 0x0000003b00087210 */ /* 0x080fe40007f5e0ff */
        /* <DEDUP_REMOVED lines=8> */
[----:B------:R-:W-:Y:S01]  /*9a60*/  PRMT R25, R5, 0x7772, RZ ;  /* 0x0000777205197816 */ /* 0x000fe200000000ff */
[----:B------:R2:W-:Y:S01]  /*9a70*/  @P4 STG.E.U8 desc[UR14][R8.64], R15 ;  /* 0x0000000f08004986 */ /* 0x0005e2000c10110e */
[----:B-1----:R-:W-:-:S02]  /*9a80*/  IADD3 R10, P4, R0, R59, RZ ;  /* 0x0000003b000a7210 */ /* 0x002fc40007f9e0ff */
        /* <DEDUP_REMOVED lines=10> */
[----:B--2---:R-:W-:-:S02]  /*9b30*/  IADD3 R8, P6, R0, R59, RZ ;  /* 0x0000003b00087210 */ /* 0x004fc40007fde0ff */
[-C--:B------:R-:W-:Y:S02]  /*9b40*/  LEA.HI.X.SX32 R3, R3, R60.reuse, 0x1, P4 ;  /* 0x0000003c03037211 */ /* 0x080fe400020f0eff */
[C---:B------:R-:W-:Y:S01]  /*9b50*/  LEA.HI.X.SX32 R9, R0.reuse, R60, 0x1, P6 ;  /* 0x0000003c00097211 */ /* 0x040fe200030f0eff */
[----:B------:R-:W-:Y:S01]  /*9b60*/  VIADD R0, R0, UR4 ;  /* 0x0000000400007c36 */ /* 0x000fe20008000000 */
[----:B------:R-:W-:Y:S01]  /*9b70*/  PRMT R15, R6, 0x7770, RZ ;  /* 0x00007770060f7816 */ /* 0x000fe200000000ff */
[----:B------:R1:W-:Y:S01]  /*9b80*/  @P5 STG.E.U8 desc[UR14][R2.64], R13 ;  /* 0x0000000d02005986 */ /* 0x0003e2000c10110e */
[----:B------:R-:W-:Y:S01]  /*9b90*/  ULDC UR4, c[0x0][0x248] ;  /* 0x0000920000047ab9 */ /* 0x000fe20000000800 */
[----:B------:R-:W-:Y:S01]  /*9ba0*/  ISETP.LT.AND P4, PT, R238, UR5, !P0 ;  /* 0x00000005ee007c0c */ /* 0x000fe2000c781270 */
[C---:B------:R-:W-:Y:S01]  /*9bb0*/  VIADD R12, R0.reuse, UR4 ;  /* 0x00000004000c7c36 */ /* 0x040fe20008000000 */
[----:B------:R2:W-:Y:S01]  /*9bc0*/  @P3 STG.E.U8 desc[UR14][R8.64], R15 ;  /* 0x0000000f08003986 */ /* 0x0005e2000c10110e */
[----:B0-----:R-:W-:Y:S01]  /*9bd0*/  IADD3 R10, P3, R0, R59, RZ ;  /* 0x0000003b000a7210 */ /* 0x001fe20007f7e0ff */
[----:B------:R-:W-:Y:S01]  /*9be0*/  ULDC UR4, c[0x0][0x22c] ;  /* 0x00008b0000047ab9 */ /* 0x000fe20000000800 */
[----:B------:R-:W-:Y:S01]  /*9bf0*/  ULDC UR5, c[0x0][0x22c] ;  /* 0x00008b0000057ab9 */ /* 0x000fe20000000800 */
[----:B------:R-:W-:-:S02]  /*9c00*/  PRMT R17, R7, 0x7771, RZ ;  /* 0x0000777107117816 */ /* 0x000fc400000000ff */
[-C--:B------:R-:W-:Y:S02]  /*9c10*/  LEA.HI.X.SX32 R11, R0, R60.reuse, 0x1, P3 ;  /* 0x0000003c000b7211 */ /* 0x080fe400018f0eff */
[----:B-1----:R-:W-:Y:S02]  /*9c20*/  PRMT R13, R6, 0x7771, RZ ;  /* 0x00007771060d7816 */ /* 0x002fe400000000ff */
[CC--:B------:R-:W-:Y:S02]  /*9c30*/  IADD3 R2, P5, R12.reuse, R59.reuse, RZ ;  /* 0x0000003b0c027210 */ /* 0x0c0fe40007fbe0ff */
[----:B--2---:R-:W-:Y:S01]  /*9c40*/  PRMT R15, R7, 0x7770, RZ ;  /* 0x00007770070f7816 */ /* 0x004fe200000000ff */
[----:B------:R0:W-:Y:S01]  /*9c50*/  @P2 STG.E.U8 desc[UR14][R10.64], R13 ;  /* 0x0000000d0a002986 */ /* 0x0001e2000c10110e */
[----:B------:R-:W-:Y:S01]  /*9c60*/  ISETP.LT.AND P2, PT, R241, UR4, !P0 ;  /* 0x00000004f1007c0c */ /* 0x000fe2000c741270 */
[----:B------:R-:W-:Y:S01]  /*9c70*/  ULDC UR4, c[0x0][0x248] ;  /* 0x0000920000047ab9 */ /* 0x000fe20000000800 */
[CC--:B------:R-:W-:Y:S01]  /*9c80*/  LEA.HI.X.SX32 R3, R12.reuse, R60.reuse, 0x1, P5 ;  /* 0x0000003c0c037211 */ /* 0x0c0fe200028f0eff */
[----:B------:R-:W-:Y:S01]  /*9c90*/  VIADD R12, R12, UR4 ;  /* 0x000000040c0c7c36 */ /* 0x000fe20008000000 */
[----:B------:R-:W-:Y:S01]  /*9ca0*/  ISETP.LT.AND P6, PT, R239, UR5, !P0 ;  /* 0x00000005ef007c0c */ /* 0x000fe2000c7c1270 */
[----:B------:R-:W-:Y:S01]  /*9cb0*/  ULDC UR4, c[0x0][0x248] ;  /* 0x0000920000047ab9 */ /* 0x000fe20000000800 */
[----:B------:R-:W-:Y:S01]  /*9cc0*/  ULDC UR5, c[0x0][0x22c] ;  /* 0x00008b0000057ab9 */ /* 0x000fe20000000800 */
[----:B------:R1:W-:Y:S01]  /*9cd0*/  @P4 STG.E.U8 desc[UR14][R2.64], R15 ;  /* 0x0000000f02004986 */ /* 0x0003e2000c10110e */
[CC--:B------:R-:W-:Y:S01]  /*9ce0*/  IADD3 R8, P4, R12.reuse, R59.reuse, RZ ;  /* 0x0000003b0c087210 */ /* 0x0c0fe20007f9e0ff */
[----:B------:R-:W-:Y:S01]  /*9cf0*/  VIADD R0, R12, UR4 ;  /* 0x000000040c007c36 */ /* 0x000fe20008000000 */
[----:B------:R-:W-:Y:S01]  /*9d00*/  ULDC UR4, c[0x0][0x248] ;  /* 0x0000920000047ab9 */ /* 0x000fe20000000800 */
[----:B------:R-:W-:Y:S01]  /*9d10*/  ISETP.LT.AND P3, PT, R240, UR5, !P0 ;  /* 0x00000005f0007c0c */ /* 0x000fe2000c761270 */
[----:B------:R-:W-:Y:S01]  /*9d20*/  ULDC UR5, c[0x0][0x22c] ;  /* 0x00008b0000057ab9 */ /* 0x000fe20000000800 */
[----:B------:R-:W-:Y:S01]  /*9d30*/  LEA.HI.X.SX32 R9, R12, R60, 0x1, P4 ;  /* 0x0000003c0c097211 */ /* 0x000fe200020f0eff */
[C---:B------:R-:W-:Y:S01]  /*9d40*/  VIADD R12, R0.reuse, UR4 ;  /* 0x00000004000c7c36 */ /* 0x040fe20008000000 */
[----:B------:R-:W-:Y:S01]  /*9d50*/  ULDC UR4, c[0x0][0x248] ;  /* 0x0000920000047ab9 */ /* 0x000fe20000000800 */
[----:B0-----:R-:W-:-:S02]  /*9d60*/  IADD3 R10, P4, R0, R59, RZ ;  /* 0x0000003b000a7210 */ /* 0x001fc40007f9e0ff */
[----:B------:R0:W-:Y:S01]  /*9d70*/  @P6 STG.E.U8 desc[UR14][R8.64], R17 ;  /* 0x0000001108006986 */ /* 0x0001e2000c10110e */
[-C--:B-1----:R-:W-:Y:S02]  /*9d80*/  IADD3 R2, P6, R12, R59.reuse, RZ ;  /* 0x0000003b0c027210 */ /* 0x082fe40007fde0ff */
[----:B------:R-:W-:Y:S01]  /*9d90*/  ISETP.LT.AND P5, PT, R242, UR5, !P0 ;  /* 0x00000005f2007c0c */ /* 0x000fe2000c7a1270 */
[----:B------:R-:W-:Y:S01]  /*9da0*/  ULDC UR5, c[0x0][0x22c] ;  /* 0x00008b0000057ab9 */ /* 0x000fe20000000800 */
[CC--:B------:R-:W-:Y:S01]  /*9db0*/  LEA.HI.X.SX32 R3, R12.reuse, R60.reuse, 0x1, P6 ;  /* 0x0000003c0c037211 */ /* 0x0c0fe200030f0eff */
[----:B------:R-:W-:Y:S01]  /*9dc0*/  VIADD R12, R12, UR4 ;  /* 0x000000040c0c7c36 */ /* 0x000fe20008000000 */
[----:B------:R-:W-:Y:S01]  /*9dd0*/  ULDC UR4, c[0x0][0x248] ;  /* 0x0000920000047ab9 */ /* 0x000fe20000000800 */
[----:B------:R-:W-:Y:S02]  /*9de0*/  PRMT R13, R4, 0x7772, RZ ;  /* 0x00007772040d7816 */ /* 0x000fe400000000ff */
[----:B------:R-:W-:Y:S01]  /*9df0*/  LEA.HI.X.SX32 R11, R0, R60, 0x1, P4 ;  /* 0x0000003c000b7211 */ /* 0x000fe200020f0eff */
[----:B------:R-:W-:Y:S01]  /*9e00*/  VIADD R0, R12, UR4 ;  /* 0x000000040c007c36 */ /* 0x000fe20008000000 */
[----:B------:R-:W-:Y:S01]  /*9e10*/  PRMT R15, R4, 0x7773, RZ ;  /* 0x00007773040f7816 */ /* 0x000fe200000000ff */
[----:B------:R-:W-:Y:S01]  /*9e20*/  ULDC UR4, c[0x0][0x248] ;  /* 0x0000920000047ab9 */ /* 0x000fe20000000800 */
[----:B------:R-:W-:Y:S01]  /*9e30*/  ISETP.LT.AND P4, PT, R243, UR5, !P0 ;  /* 0x00000005f3007c0c */ /* 0x000fe2000c781270 */
[----:B------:R-:W-:Y:S01]  /*9e40*/  ULDC UR5, c[0x0][0x22c] ;  /* 0x00008b0000057ab9 */ /* 0x000fe20000000800 */
[----:B------:R1:W-:Y:S01]  /*9e50*/  @P3 STG.E.U8 desc[UR14][R10.64], R13 ;  /* 0x0000000d0a003986 */ /* 0x0003e2000c10110e */
[----:B------:R-:W-:Y:S01]  /*9e60*/  VIADD R4, R0, UR4 ;  /* 0x0000000400047c36 */ /* 0x000fe20008000000 */
[----:B------:R-:W-:Y:S01]  /*9e70*/  ISETP.LT.AND P3, PT, R244, UR5, !P0 ;  /* 0x00000005f4007c0c */ /* 0x000fe2000c761270 */
[----:B------:R-:W-:Y:S01]  /*9e80*/  ULDC UR5, c[0x0][0x248] ;  /* 0x0000920000057ab9 */ /* 0x000fe20000000800 */
[----:B------:R2:W-:Y:S01]  /*9e90*/  @P2 STG.E.U8 desc[UR14][R2.64], R15 ;  /* 0x0000000f02002986 */ /* 0x0005e2000c10110e */
[----:B0-----:R-:W-:Y:S01]  /*9ea0*/  IADD3 R8, P2, R12, R59, RZ ;  /* 0x0000003b0c087210 */ /* 0x001fe20007f5e0ff */
[----:B------:R-:W-:Y:S01]  /*9eb0*/  ULDC UR4, c[0x0][0x248] ;  /* 0x0000920000047ab9 */ /* 0x000fe20000000800 */
[----:B------:R-:W-:-:S02]  /*9ec0*/  PRMT R23, R5, 0x7773, RZ ;  /* 0x0000777305177816 */ /* 0x000fc400000000ff */
[-C--:B------:R-:W-:Y:S02]  /*9ed0*/  LEA.HI.X.SX32 R9, R12, R60.reuse, 0x1, P2 ;  /* 0x0000003c0c097211 */ /* 0x080fe400010f0eff */
[----:B------:R-:W-:Y:S01]  /*9ee0*/  PRMT R21, R6, 0x7772, RZ ;  /* 0x0000777206157816 */ /* 0x000fe200000000ff */
[----:B-1----:R-:W-:Y:S01]  /*9ef0*/  VIADD R13, R4, UR5 ;  /* 0x00000005040d7c36 */ /* 0x002fe20008000000 */
[-C--:B------:R-:W-:Y:S01]  /*9f00*/  IADD3 R10, P2, R0, R59.reuse, RZ ;  /* 0x0000003b000a7210 */ /* 0x080fe20007f5e0ff */
[----:B------:R-:W-:Y:S01]  /*9f10*/  ULDC UR5, c[0x0][0x248] ;  /* 0x0000920000057ab9 */ /* 0x000fe20000000800 */
[----:B------:R-:W-:Y:S01]  /*9f20*/  PRMT R19, R6, 0x7773, RZ ;  /* 0x0000777306137816 */ /* 0x000fe200000000ff */
[----:B--2---:R-:W-:Y:S01]  /*9f30*/  VIADD R15, R13, UR4 ;  /* 0x000000040d0f7c36 */ /* 0x004fe20008000000 */
[-C--:B------:R-:W-:Y:S01]  /*9f40*/  LEA.HI.X.SX32 R11, R0, R60.reuse, 0x1, P2 ;  /* 0x0000003c000b7211 */ /* 0x080fe200010f0eff */
[----:B------:R-:W-:Y:S01]  /*9f50*/  ULDC UR4, c[0x0][0x22c] ;  /* 0x00008b0000047ab9 */ /* 0x000fe20000000800 */
[CC--:B------:R-:W-:Y:S01]  /*9f60*/  IADD3 R2, P6, R4.reuse, R59.reuse, RZ ;  /* 0x0000003b04027210 */ /* 0x0c0fe20007fde0ff */
[C---:B------:R-:W-:Y:S01]  /*9f70*/  VIADD R0, R15.reuse, UR5 ;  /* 0x000000050f007c36 */ /* 0x040fe20008000000 */
[----:B------:R-:W-:Y:S01]  /*9f80*/  IADD3 R14, P2, R15, R59, RZ ;  /* 0x0000003b0f0e7210 */ /* 0x000fe20007f5e0ff */
[----:B------:R0:W-:Y:S01]  /*9f90*/  @P5 STG.E.U8 desc[UR14][R8.64], R25 ;  /* 0x0000001908005986 */ /* 0x0001e2000c10110e */
[----:B------:R-:W-:-:S02]  /*9fa0*/  LEA.HI.X.SX32 R3, R4, R60, 0x1, P6 ;  /* 0x0000003c04037211 */ /* 0x000fc400030f0eff */
[-C--:B------:R-:W-:Y:S01]  /*9fb0*/  LEA.HI.X.SX32 R15, R15, R60.reuse, 0x1, P2 ;  /* 0x0000003c0f0f7211 */ /* 0x080fe200010f0eff */
[----:B------:R0:W-:Y:S01]  /*9fc0*/  @P4 STG.E.U8 desc[UR14][R10.64], R23 ;  /* 0x000000170a004986 */ /* 0x0001e2000c10110e */
[----:B------:R-:W-:Y:S02]  /*9fd0*/  ISETP.LT.AND P2, PT, R245, UR6, !P0 ;  /* 0x00000006f5007c0c */ /* 0x000fe4000c741270 */
[----:B------:R-:W-:Y:S01]  /*9fe0*/  ISETP.LT.AND P0, PT, R181, UR4, !P0 ;  /* 0x00000004b5007c0c */ /* 0x000fe2000c701270 */
[----:B------:R0:W-:Y:S01]  /*9ff0*/  @P3 STG.E.U8 desc[UR14][R2.64], R21 ;  /* 0x0000001502003986 */ /* 0x0001e2000c10110e */
[----:B------:R-:W-:Y:S02]  /*a000*/  IADD3 R12, P6, R13, R59, RZ ;  /* 0x0000003b0d0c7210 */ /* 0x000fe40007fde0ff */
[----:B------:R-:W-:Y:S02]  /*a010*/  PRMT R5, R7, 0x7773, RZ ;  /* 0x0000777307057816 */ /* 0x000fe400000000ff */
[----:B------:R-:W-:-:S02]  /*a020*/  LEA.HI.X.SX32 R13, R13, R60, 0x1, P6 ;  /* 0x0000003c0d0d7211 */ /* 0x000fc400030f0eff */
[----:B------:R-:W-:Y:S02]  /*a030*/  PRMT R7, R7, 0x7772, RZ ;  /* 0x0000777207077816 */ /* 0x000fe400000000ff */
[C---:B------:R-:W-:Y:S01]  /*a040*/  IADD3 R16, P6, R0.reuse, R59, RZ ;  /* 0x0000003b00107210 */ /* 0x040fe20007fde0ff */
[----:B------:R0:W-:Y:S03]  /*a050*/  @P2 STG.E.U8 desc[UR14][R12.64], R19 ;  /* 0x000000130c002986 */ /* 0x0001e6000c10110e */
[----:B------:R-:W-:Y:S01]  /*a060*/  LEA.HI.X.SX32 R17, R0, R60, 0x1, P6 ;  /* 0x0000003c00117211 */ /* 0x000fe200030f0eff */
[----:B------:R0:W-:Y:S01]  /*a070*/  @P0 STG.E.U8 desc[UR14][R14.64], R7 ;  /* 0x000000070e000986 */ /* 0x0001e2000c10110e */
[----:B------:R-:W-:Y:S07]  /*a080*/  @!P1 EXIT ;  /* 0x000000000000994d */ /* 0x000fee0003800000 */
[----:B------:R-:W-:Y:S01]  /*a090*/  STG.E.U8 desc[UR14][R16.64], R5 ;  /* 0x0000000510007986 */ /* 0x000fe2000c10110e */
[----:B------:R-:W-:Y:S05]  /*a0a0*/  EXIT ;  /* 0x000000000000794d */ /* 0x000fea0003800000 */
.L_x_2:
[----:B------:R-:W-:-:S00]  /*a0b0*/  BRA `(.L_x_2) ;  /* 0xfffffffc00fc7947 */ /* 0x000fc0000383ffff */
[----:B------:R-:W-:-:S00]  /*a0c0*/  NOP ;  /* 0x0000000000007918 */ /* 0x000fc00000000000 */
        /* <DEDUP_REMOVED lines=11> */
.L_x_3:


//--------------------- .nv.shared.matmul_kernel  --------------------------
	.section	.nv.shared.matmul_kernel,"aw",@nobits
	.sectionflags	@""
	.align	16
	.zero		1024


//--------------------- .nv.shared.reserved.0     --------------------------
	.section	.nv.shared.reserved.0,"aw",@nobits
	.weak		__nv_reservedSMEM_offset_0_alias
	.size		__nv_reservedSMEM_offset_0_alias, 0, 0
	.other		__nv_reservedSMEM_offset_0_alias,@"STO_CUDA_RESERVED_SHARED STV_DEFAULT"
__nv_reservedSMEM_offset_0_alias:
	.zero		0


//--------------------- .nv.constant0.matmul_kernel --------------------------
	.section	.nv.constant0.matmul_kernel,"a",@progbits
	.sectionflags	@""
	.align	4
.nv.constant0.matmul_kernel:
	.zero		608


//--------------------- SYMBOLS --------------------------

	.type		.nv.reservedSmem.offset0,@object
	.size		.nv.reservedSmem.offset0,0x4
